	.target	sm_90a

	.elftype	@"ET_EXEC"


//--------------------- .note.nv.tkinfo           --------------------------
	.section	.note.nv.tkinfo,"",@"SHT_NOTE"
	.sectionflags	@"SHF_NOTE_NV_TKINFO"
	.tkinfo
        /*0018*/ 	.word	0x00000002
        /*0030*/ 	.string	""
        /*0030*/ 	.string	"ptxas"
        /*0030*/ 	.string	"Cuda compilation tools, release 13.0, V13.0.88"
        /*0030*/ 	.string	"Build cuda_13.0.r13.0/compiler.36424714_0"
        /*0030*/ 	.string	"-arch sm_90a -m 64 "



//--------------------- .note.nv.cuinfo           --------------------------
	.section	.note.nv.cuinfo,"",@"SHT_NOTE"
	.sectionflags	@"SHF_NOTE_NV_CUINFO"
        /*0018*/ 	.short	0x0002
        /*001a*/ 	.short	0x005a
        /*001c*/ 	.short	0x0082
	.zero		2


//--------------------- .nv.info                  --------------------------
	.section	.nv.info,"",@"SHT_CUDA_INFO"
	.align	4


	//----- nvinfo : EIATTR_REGCOUNT
	.align		4
        /*0000*/ 	.byte	0x04, 0x2f
        /*0002*/ 	.short	(.L_15 - .L_14)
	.align		4
.L_14:
        /*0004*/ 	.word	index@(_ZN7cutlass13device_kernelINS_4gemm6kernel13GemmUniversalIN4cute5tupleIJiiiiEEENS1_10collective13CollectiveMmaINS1_34MainloopSm90TmaGmmaWarpSpecializedILi5ENS5_IJNS4_1CILi1EEESB_SB_EEENS1_32KernelTmaWarpSpecializedPingpongEEENS5_IJNSA_ILi64EEESF_SF_EEENS_10tfloat32_tENS5_IJlSB_lEEESH_SI_NS4_8TiledMMAINS4_8MMA_AtomIJNS4_4SM904GMMA29MMA_64x64x8_F32TF32TF32_SS_TNILNSM_7ScaleInE1ELSO_1EEEEEENS4_6LayoutISC_NS5_IJNSA_ILi0EEESS_SS_EEEEENS5_IJNS4_10UnderscoreESV_SV_EEEEENS4_13SM90_TMA_LOADENS4_14ComposedLayoutINS4_7SwizzleILi3ELi4ELi3EEENS4_18smem_ptr_flag_bitsILi32EEENSR_INS5_IJNSA_ILi8EEENSA_ILi32EEEEEENS5_IJS15_SB_EEEEEEEvNS4_8identityESY_S19_vS1A_EENS_8epilogue10collective6detail29Sm90TmaWarpSpecializedAdapterINS1D_15DefaultEpilogueISH_SI_SI_NS1C_6thread17LinearCombinationISH_Li1EffLNS1H_9ScaleType4KindE0ELNS_15FloatRoundStyleE2ESH_EENS1_15EpilogueDefaultEEEEEvvEEEEvNT_6ParamsE)
        /*0008*/ 	.word	0x000000a8


	//----- nvinfo : EIATTR_FRAME_SIZE
	.align		4
.L_15:
        /*000c*/ 	.byte	0x04, 0x11
        /*000e*/ 	.short	(.L_17 - .L_16)
	.align		4
.L_16:
        /*0010*/ 	.word	index@(_ZN7cutlass13device_kernelINS_4gemm6kernel13GemmUniversalIN4cute5tupleIJiiiiEEENS1_10collective13CollectiveMmaINS1_34MainloopSm90TmaGmmaWarpSpecializedILi5ENS5_IJNS4_1CILi1EEESB_SB_EEENS1_32KernelTmaWarpSpecializedPingpongEEENS5_IJNSA_ILi64EEESF_SF_EEENS_10tfloat32_tENS5_IJlSB_lEEESH_SI_NS4_8TiledMMAINS4_8MMA_AtomIJNS4_4SM904GMMA29MMA_64x64x8_F32TF32TF32_SS_TNILNSM_7ScaleInE1ELSO_1EEEEEENS4_6LayoutISC_NS5_IJNSA_ILi0EEESS_SS_EEEEENS5_IJNS4_10UnderscoreESV_SV_EEEEENS4_13SM90_TMA_LOADENS4_14ComposedLayoutINS4_7SwizzleILi3ELi4ELi3EEENS4_18smem_ptr_flag_bitsILi32EEENSR_INS5_IJNSA_ILi8EEENSA_ILi32EEEEEENS5_IJS15_SB_EEEEEEEvNS4_8identityESY_S19_vS1A_EENS_8epilogue10collective6detail29Sm90TmaWarpSpecializedAdapterINS1D_15DefaultEpilogueISH_SI_SI_NS1C_6thread17LinearCombinationISH_Li1EffLNS1H_9ScaleType4KindE0ELNS_15FloatRoundStyleE2ESH_EENS1_15EpilogueDefaultEEEEEvvEEEEvNT_6ParamsE)
        /*0014*/ 	.word	0x00000008


	//----- nvinfo : EIATTR_MIN_STACK_SIZE
	.align		4
.L_17:
        /*0018*/ 	.byte	0x04, 0x12
        /*001a*/ 	.short	(.L_19 - .L_18)
	.align		4
.L_18:
        /*001c*/ 	.word	index@(_ZN7cutlass13device_kernelINS_4gemm6kernel13GemmUniversalIN4cute5tupleIJiiiiEEENS1_10collective13CollectiveMmaINS1_34MainloopSm90TmaGmmaWarpSpecializedILi5ENS5_IJNS4_1CILi1EEESB_SB_EEENS1_32KernelTmaWarpSpecializedPingpongEEENS5_IJNSA_ILi64EEESF_SF_EEENS_10tfloat32_tENS5_IJlSB_lEEESH_SI_NS4_8TiledMMAINS4_8MMA_AtomIJNS4_4SM904GMMA29MMA_64x64x8_F32TF32TF32_SS_TNILNSM_7ScaleInE1ELSO_1EEEEEENS4_6LayoutISC_NS5_IJNSA_ILi0EEESS_SS_EEEEENS5_IJNS4_10UnderscoreESV_SV_EEEEENS4_13SM90_TMA_LOADENS4_14ComposedLayoutINS4_7SwizzleILi3ELi4ELi3EEENS4_18smem_ptr_flag_bitsILi32EEENSR_INS5_IJNSA_ILi8EEENSA_ILi32EEEEEENS5_IJS15_SB_EEEEEEEvNS4_8identityESY_S19_vS1A_EENS_8epilogue10collective6detail29Sm90TmaWarpSpecializedAdapterINS1D_15DefaultEpilogueISH_SI_SI_NS1C_6thread17LinearCombinationISH_Li1EffLNS1H_9ScaleType4KindE0ELNS_15FloatRoundStyleE2ESH_EENS1_15EpilogueDefaultEEEEEvvEEEEvNT_6ParamsE)
        /*0020*/ 	.word	0x00000008
.L_19:


//--------------------- .nv.compat                --------------------------
	.section	.nv.compat,"",@"SHT_CUDA_COMPAT_INFO"
	.align	4
        /*0000*/ 	.byte	0x02, 0x09, 0x01, 0x00, 0x02, 0x02, 0x04, 0x00, 0x02, 0x05, 0x05, 0x00, 0x03, 0x07, 0x01, 0x01
        /*0010*/ 	.byte	0x02, 0x03, 0x01, 0x00, 0x02, 0x06, 0x01, 0x00, 0x04, 0x0b, 0x08, 0x00, 0x00, 0x00, 0x00, 0x00
        /*0020*/ 	.byte	0x00, 0x00, 0x00, 0x00


//--------------------- .nv.info._ZN7cutlass13device_kernelINS_4gemm6kernel13GemmUniversalIN4cute5tupleIJiiiiEEENS1_10collective13CollectiveMmaINS1_34MainloopSm90TmaGmmaWarpSpecializedILi5ENS5_IJNS4_1CILi1EEESB_SB_EEENS1_32KernelTmaWarpSpecializedPingpongEEENS5_IJNSA_ILi64EEESF_SF_EEENS_10tfloat32_tENS5_IJlSB_lEEESH_SI_NS4_8TiledMMAINS4_8MMA_AtomIJNS4_4SM904GMMA29MMA_64x64x8_F32TF32TF32_SS_TNILNSM_7ScaleInE1ELSO_1EEEEEENS4_6LayoutISC_NS5_IJNSA_ILi0EEESS_SS_EEEEENS5_IJNS4_10UnderscoreESV_SV_EEEEENS4_13SM90_TMA_LOADENS4_14ComposedLayoutINS4_7SwizzleILi3ELi4ELi3EEENS4_18smem_ptr_flag_bitsILi32EEENSR_INS5_IJNSA_ILi8EEENSA_ILi32EEEEEENS5_IJS15_SB_EEEEEEEvNS4_8identityESY_S19_vS1A_EENS_8epilogue10collective6detail29Sm90TmaWarpSpecializedAdapterINS1D_15DefaultEpilogueISH_SI_SI_NS1C_6thread17LinearCombinationISH_Li1EffLNS1H_9ScaleType4KindE0ELNS_15FloatRoundStyleE2ESH_EENS1_15EpilogueDefaultEEEEEvvEEEEvNT_6ParamsE --------------------------
	.section	.nv.info._ZN7cutlass13device_kernelINS_4gemm6kernel13GemmUniversalIN4cute5tupleIJiiiiEEENS1_10collective13CollectiveMmaINS1_34MainloopSm90TmaGmmaWarpSpecializedILi5ENS5_IJNS4_1CILi1EEESB_SB_EEENS1_32KernelTmaWarpSpecializedPingpongEEENS5_IJNSA_ILi64EEESF_SF_EEENS_10tfloat32_tENS5_IJlSB_lEEESH_SI_NS4_8TiledMMAINS4_8MMA_AtomIJNS4_4SM904GMMA29MMA_64x64x8_F32TF32TF32_SS_TNILNSM_7ScaleInE1ELSO_1EEEEEENS4_6LayoutISC_NS5_IJNSA_ILi0EEESS_SS_EEEEENS5_IJNS4_10UnderscoreESV_SV_EEEEENS4_13SM90_TMA_LOADENS4_14ComposedLayoutINS4_7SwizzleILi3ELi4ELi3EEENS4_18smem_ptr_flag_bitsILi32EEENSR_INS5_IJNSA_ILi8EEENSA_ILi32EEEEEENS5_IJS15_SB_EEEEEEEvNS4_8identityESY_S19_vS1A_EENS_8epilogue10collective6detail29Sm90TmaWarpSpecializedAdapterINS1D_15DefaultEpilogueISH_SI_SI_NS1C_6thread17LinearCombinationISH_Li1EffLNS1H_9ScaleType4KindE0ELNS_15FloatRoundStyleE2ESH_EENS1_15EpilogueDefaultEEEEEvvEEEEvNT_6ParamsE,"",@"SHT_CUDA_INFO"
	.sectionflags	@""
	.align	4


	//----- nvinfo : EIATTR_CUDA_API_VERSION
	.align		4
        /*0000*/ 	.byte	0x04, 0x37
        /*0002*/ 	.short	(.L_21 - .L_20)
.L_20:
        /*0004*/ 	.word	0x00000082


	//----- nvinfo : EIATTR_KPARAM_INFO
	.align		4
.L_21:
        /*0008*/ 	.byte	0x04, 0x17
        /*000a*/ 	.short	(.L_23 - .L_22)
.L_22:
        /*000c*/ 	.word	0x00000000
        /*0010*/ 	.short	0x0000
        /*0012*/ 	.short	0x0070
        /*0014*/ 	.byte	0x00, 0xf0, 0x01, 0x10


	//----- nvinfo : EIATTR_SPARSE_MMA_MASK
	.align		4
.L_23:
        /*0018*/ 	.byte	0x03, 0x50
        /*001a*/ 	.short	0x0000


	//----- nvinfo : EIATTR_MAXREG_COUNT
	.align		4
        /*001c*/ 	.byte	0x03, 0x1b
        /*001e*/ 	.short	0x00a8


	//----- nvinfo : EIATTR_NUM_BARRIERS
	.align		4
        /*0020*/ 	.byte	0x02, 0x4c
        /*0022*/ 	.byte	0x01
	.zero		1


	//----- nvinfo : EIATTR_EXTERNS
	.align		4
        /*0024*/ 	.byte	0x04, 0x0f
        /*0026*/ 	.short	(.L_25 - .L_24)


	//   ....[0]....
	.align		4
.L_24:
        /*0028*/ 	.word	index@(__assertfail)


	//----- nvinfo : EIATTR_ANNOTATIONS
	.align		4
.L_25:
        /*002c*/ 	.byte	0x04, 0x55
        /*002e*/ 	.short	(.L_27 - .L_26)


	//   ....[0]....
.L_26:
        /*0030*/ 	.word	0x00000001
        /*0034*/ 	.byte	0xf0, 0x0a, 0x00, 0x00, 0x01, 0x00, 0x00, 0x00, 0x10, 0x12, 0x00, 0x00, 0x01, 0x00, 0x00, 0x00
        /*0044*/ 	.byte	0x40, 0x46, 0x00, 0x00, 0x01, 0x00, 0x00, 0x00, 0xa0, 0x52, 0x00, 0x00


	//----- nvinfo : EIATTR_MERCURY_ISA_VERSION
	.align		4
.L_27:
        /*0050*/ 	.byte	0x03, 0x5f
        /*0052*/ 	.short	0x0101


	//----- nvinfo : EIATTR_INT_WARP_WIDE_INSTR_OFFSETS
	.align		4
        /*0054*/ 	.byte	0x04, 0x31
        /*0056*/ 	.short	(.L_29 - .L_28)


	//   ....[0]....
.L_28:
        /*0058*/ 	.word	0x00000410


	//   ....[1]....
        /*005c*/ 	.word	0x00000430


	//   ....[2]....
        /*0060*/ 	.word	0x000004b0


	//   ....[3]....
        /*0064*/ 	.word	0x000004c0


	//   ....[4]....
        /*0068*/ 	.word	0x000004d0


	//   ....[5]....
        /*006c*/ 	.word	0x000004f0


	//   ....[6]....
        /*0070*/ 	.word	0x00000580


	//   ....[7]....
        /*0074*/ 	.word	0x000005a0


	//----- nvinfo : EIATTR_COOP_GROUP_MASK_REGIDS
	.align		4
.L_29:
        /*0078*/ 	.byte	0x04, 0x29
        /*007a*/ 	.short	(.L_31 - .L_30)


	//   ....[0]....
.L_30:
        /*007c*/ 	.word	0xffffffff


	//   ....[1]....
        /*0080*/ 	.word	0xffffffff


	//   ....[2]....
        /*0084*/ 	.word	0xffffffff


	//   ....[3]....
        /*0088*/ 	.word	0xffffffff


	//   ....[4]....
        /*008c*/ 	.word	0xffffffff


	//   ....[5]....
        /*0090*/ 	.word	0xffffffff


	//----- nvinfo : EIATTR_COOP_GROUP_INSTR_OFFSETS
	.align		4
.L_31:
        /*0094*/ 	.byte	0x04, 0x28
        /*0096*/ 	.short	(.L_33 - .L_32)


	//   ....[0]....
.L_32:
        /*0098*/ 	.word	0x00000070


	//   ....[1]....
        /*009c*/ 	.word	0x00000080


	//   ....[2]....
        /*00a0*/ 	.word	0x00000140


	//   ....[3]....
        /*00a4*/ 	.word	0x000002f0


	//   ....[4]....
        /*00a8*/ 	.word	0x00000330


	//   ....[5]....
        /*00ac*/ 	.word	0x00000370


	//----- nvinfo : EIATTR_REG_RECONFIG
	.align		4
.L_33:
        /*00b0*/ 	.byte	0x01, 0x54
	.zero		2


	//----- nvinfo : EIATTR_SYSCALL_OFFSETS
	.align		4
        /*00b4*/ 	.byte	0x04, 0x46
        /*00b6*/ 	.short	(.L_35 - .L_34)


	//   ....[0]....
.L_34:
        /*00b8*/ 	.word	0x00001710


	//----- nvinfo : EIATTR_MBARRIER_INSTR_OFFSETS
	.align		4
.L_35:
        /*00bc*/ 	.byte	0x04, 0x39
        /*00be*/ 	.short	(.L_37 - .L_36)


	//   ....[0]....
.L_36:
        /*00c0*/ 	.word	0x00000240
        /*00c4*/ 	.word	0x000000ff
        /*00c8*/ 	.word	0x00000000
        /*00cc*/ 	.short	0x0100
        /*00ce*/ 	.byte	0x08
	.zero		1


	//   ....[1]....
        /*00d0*/ 	.word	0x00000250
        /*00d4*/ 	.word	0x000000ff
        /*00d8*/ 	.word	0x00000028
        /*00dc*/ 	.short	0x0100
        /*00de*/ 	.byte	0x08
	.zero		1


	//   ....[2]....
        /*00e0*/ 	.word	0x00000260
        /*00e4*/ 	.word	0x000000ff
        /*00e8*/ 	.word	0x00000008
        /*00ec*/ 	.short	0x0100
        /*00ee*/ 	.byte	0x08
	.zero		1


	//   ....[3]....
        /*00f0*/ 	.word	0x00000270
        /*00f4*/ 	.word	0x000000ff
        /*00f8*/ 	.word	0x00000030
        /*00fc*/ 	.short	0x0100
        /*00fe*/ 	.byte	0x08
	.zero		1


	//   ....[4]....
        /*0100*/ 	.word	0x00000280
        /*0104*/ 	.word	0x000000ff
        /*0108*/ 	.word	0x00000010
        /*010c*/ 	.short	0x0100
        /*010e*/ 	.byte	0x08
	.zero		1


	//   ....[5]....
        /*0110*/ 	.word	0x00000290
        /*0114*/ 	.word	0x000000ff
        /*0118*/ 	.word	0x00000038
        /*011c*/ 	.short	0x0100
        /*011e*/ 	.byte	0x08
	.zero		1


	//   ....[6]....
        /*0120*/ 	.word	0x000002a0
        /*0124*/ 	.word	0x000000ff
        /*0128*/ 	.word	0x00000018
        /*012c*/ 	.short	0x0100
        /*012e*/ 	.byte	0x08
	.zero		1


	//   ....[7]....
        /*0130*/ 	.word	0x000002b0
        /*0134*/ 	.word	0x000000ff
        /*0138*/ 	.word	0x00000040
        /*013c*/ 	.short	0x0100
        /*013e*/ 	.byte	0x08
	.zero		1


	//   ....[8]....
        /*0140*/ 	.word	0x000002c0
        /*0144*/ 	.word	0x000000ff
        /*0148*/ 	.word	0x00000020
        /*014c*/ 	.short	0x0100
        /*014e*/ 	.byte	0x08
	.zero		1


	//   ....[9]....
        /*0150*/ 	.word	0x000002d0
        /*0154*/ 	.word	0x000000ff
        /*0158*/ 	.word	0x00000048
        /*015c*/ 	.short	0x0100
        /*015e*/ 	.byte	0x08
	.zero		1


	//   ....[10]....
        /*0160*/ 	.word	0x000005e0
        /*0164*/ 	.word	0x000000ff
        /*0168*/ 	.word	0x00000080
        /*016c*/ 	.short	0x0100
        /*016e*/ 	.byte	0x08
	.zero		1


	//   ....[11]....
        /*0170*/ 	.word	0x00000650
        /*0174*/ 	.word	0x000000ff
        /*0178*/ 	.word	0x00000088
        /*017c*/ 	.short	0x0100
        /*017e*/ 	.byte	0x08
	.zero		1


	//   ....[12]....
        /*0180*/ 	.word	0x00000670
        /*0184*/ 	.word	0x000000ff
        /*0188*/ 	.word	0x00000060
        /*018c*/ 	.short	0x0100
        /*018e*/ 	.byte	0x09
	.zero		1


	//   ....[13]....
        /*0190*/ 	.word	0x00000680
        /*0194*/ 	.word	0x000000ff
        /*0198*/ 	.word	0x00000068
        /*019c*/ 	.short	0x0100
        /*019e*/ 	.byte	0x09
	.zero		1


	//   ....[14]....
        /*01a0*/ 	.word	0x00000690
        /*01a4*/ 	.word	0x000000ff
        /*01a8*/ 	.word	0x00000070
        /*01ac*/ 	.short	0x0100
        /*01ae*/ 	.byte	0x09
	.zero		1


	//   ....[15]....
        /*01b0*/ 	.word	0x000006a0
        /*01b4*/ 	.word	0x000000ff
        /*01b8*/ 	.word	0x00000078
        /*01bc*/ 	.short	0x0100
        /*01be*/ 	.byte	0x09
	.zero		1


	//   ....[16]....
        /*01c0*/ 	.word	0x000015d0
        /*01c4*/ 	.word	0x000000ff
        /*01c8*/ 	.word	0xfffffff8
        /*01cc*/ 	.short	0x010a
        /*01ce*/ 	.byte	0x2b
	.zero		1


	//   ....[17]....
        /*01d0*/ 	.word	0x00001790
        /*01d4*/ 	.word	0x00000003
        /*01d8*/ 	.word	0x00000000
        /*01dc*/ 	.short	0x010a
        /*01de*/ 	.byte	0x3f
	.zero		1


	//   ....[18]....
        /*01e0*/ 	.word	0x000017d0
        /*01e4*/ 	.word	0x00000003
        /*01e8*/ 	.word	0x00000000
        /*01ec*/ 	.short	0x010a
        /*01ee*/ 	.byte	0x3f
	.zero		1


	//   ....[19]....
        /*01f0*/ 	.word	0x00001c90
        /*01f4*/ 	.word	0x000000ff
        /*01f8*/ 	.word	0x00000000
        /*01fc*/ 	.short	0x010a
        /*01fe*/ 	.byte	0x04
	.zero		1


	//   ....[20]....
        /*0200*/ 	.word	0x00001cd0
        /*0204*/ 	.word	0x000000ff
        /*0208*/ 	.word	0x00000000
        /*020c*/ 	.short	0x010a
        /*020e*/ 	.byte	0x04
	.zero		1


	//   ....[21]....
        /*0210*/ 	.word	0x000020f0
        /*0214*/ 	.word	0x000000ff
        /*0218*/ 	.word	0x00000000
        /*021c*/ 	.short	0x0101
        /*021e*/ 	.byte	0x04
	.zero		1


	//   ....[22]....
        /*0220*/ 	.word	0x000021f0
        /*0224*/ 	.word	0x00000003
        /*0228*/ 	.word	0x00000000
        /*022c*/ 	.short	0x0101
        /*022e*/ 	.byte	0x30
	.zero		1


	//   ....[23]....
        /*0230*/ 	.word	0x000022c0
        /*0234*/ 	.word	0x000000ff
        /*0238*/ 	.word	0x00000000
        /*023c*/ 	.short	0x0101
        /*023e*/ 	.byte	0x06
	.zero		1


	//   ....[24]....
        /*0240*/ 	.word	0x00002330
        /*0244*/ 	.word	0x000000ff
        /*0248*/ 	.word	0x00000008
        /*024c*/ 	.short	0x010a
        /*024e*/ 	.byte	0x2b
	.zero		1


	//   ....[25]....
        /*0250*/ 	.word	0x00004680
        /*0254*/ 	.word	0x00000000
        /*0258*/ 	.word	0x00000000
        /*025c*/ 	.short	0x0101
        /*025e*/ 	.byte	0x30
	.zero		1


	//   ....[26]....
        /*0260*/ 	.word	0x00004f70
        /*0264*/ 	.word	0x0000000b
        /*0268*/ 	.word	0x00000028
        /*026c*/ 	.short	0x010a
        /*026e*/ 	.byte	0x3f
	.zero		1


	//   ....[27]....
        /*0270*/ 	.word	0x000053d0
        /*0274*/ 	.word	0x00000006
        /*0278*/ 	.word	0x00000088
        /*027c*/ 	.short	0x0101
        /*027e*/ 	.byte	0x3f
	.zero		1


	//   ....[28]....
        /*0280*/ 	.word	0x00005af0
        /*0284*/ 	.word	0x00000007
        /*0288*/ 	.word	0x00000000
        /*028c*/ 	.short	0x010a
        /*028e*/ 	.byte	0x3f
	.zero		1


	//   ....[29]....
        /*0290*/ 	.word	0x00005b70
        /*0294*/ 	.word	0x00000006
        /*0298*/ 	.word	0x00000000
        /*029c*/ 	.short	0x010a
        /*029e*/ 	.byte	0x3f
	.zero		1


	//   ....[30]....
        /*02a0*/ 	.word	0x00005c00
        /*02a4*/ 	.word	0x00000007
        /*02a8*/ 	.word	0x00000000
        /*02ac*/ 	.short	0x010a
        /*02ae*/ 	.byte	0x3f
	.zero		1


	//   ....[31]....
        /*02b0*/ 	.word	0x00005c90
        /*02b4*/ 	.word	0x00000006
        /*02b8*/ 	.word	0x00000000
        /*02bc*/ 	.short	0x010a
        /*02be*/ 	.byte	0x3f
	.zero		1


	//   ....[32]....
        /*02c0*/ 	.word	0x00005d20
        /*02c4*/ 	.word	0x00000005
        /*02c8*/ 	.word	0x00000000
        /*02cc*/ 	.short	0x010a
        /*02ce*/ 	.byte	0x3f
	.zero		1


	//   ....[33]....
        /*02d0*/ 	.word	0x00005d90
        /*02d4*/ 	.word	0x00000003
        /*02d8*/ 	.word	0xfffffff8
        /*02dc*/ 	.short	0x010a
        /*02de*/ 	.byte	0x3f
	.zero		1


	//   ....[34]....
        /*02e0*/ 	.word	0x00005de0
        /*02e4*/ 	.word	0x00000003
        /*02e8*/ 	.word	0x00000000
        /*02ec*/ 	.short	0x010a
        /*02ee*/ 	.byte	0x3f
	.zero		1


	//   ....[35]....
        /*02f0*/ 	.word	0x00005e40
        /*02f4*/ 	.word	0x00000004
        /*02f8*/ 	.word	0x00000000
        /*02fc*/ 	.short	0x010a
        /*02fe*/ 	.byte	0x3f
	.zero		1


	//   ....[36]....
        /*0300*/ 	.word	0x00005ea0
        /*0304*/ 	.word	0x00000003
        /*0308*/ 	.word	0x00000008
        /*030c*/ 	.short	0x010a
        /*030e*/ 	.byte	0x3f
	.zero		1


	//   ....[37]....
        /*0310*/ 	.word	0x00005f70
        /*0314*/ 	.word	0x0000000b
        /*0318*/ 	.word	0x00000028
        /*031c*/ 	.short	0x010a
        /*031e*/ 	.byte	0x3f
	.zero		1


	//   ....[38]....
        /*0320*/ 	.word	0x00006040
        /*0324*/ 	.word	0x00000007
        /*0328*/ 	.word	0x00000000
        /*032c*/ 	.short	0x010a
        /*032e*/ 	.byte	0x3f
	.zero		1


	//   ....[39]....
        /*0330*/ 	.word	0x00006090
        /*0334*/ 	.word	0x00000006
        /*0338*/ 	.word	0x00000000
        /*033c*/ 	.short	0x010a
        /*033e*/ 	.byte	0x3f
	.zero		1


	//   ....[40]....
        /*0340*/ 	.word	0x000060e0
        /*0344*/ 	.word	0x00000007
        /*0348*/ 	.word	0x00000000
        /*034c*/ 	.short	0x010a
        /*034e*/ 	.byte	0x3f
	.zero		1


	//   ....[41]....
        /*0350*/ 	.word	0x00006130
        /*0354*/ 	.word	0x00000006
        /*0358*/ 	.word	0x00000000
        /*035c*/ 	.short	0x010a
        /*035e*/ 	.byte	0x3f
	.zero		1


	//----- nvinfo : EIATTR_NUM_MBARRIERS
	.align		4
.L_37:
        /*0360*/ 	.byte	0x03, 0x38
        /*0362*/ 	.short	0x0010


	//----- nvinfo : EIATTR_EXIT_INSTR_OFFSETS
	.align		4
        /*0364*/ 	.byte	0x04, 0x1c
        /*0366*/ 	.short	(.L_39 - .L_38)


	//   ....[0]....
.L_38:
        /*0368*/ 	.word	0x000011a0


	//   ....[1]....
        /*036c*/ 	.word	0x00001200


	//   ....[2]....
        /*0370*/ 	.word	0x00004ca0


	//   ....[3]....
        /*0374*/ 	.word	0x00004cd0


	//   ....[4]....
        /*0378*/ 	.word	0x00005d70


	//----- nvinfo : EIATTR_MAX_THREADS
	.align		4
.L_39:
        /*037c*/ 	.byte	0x04, 0x05
        /*037e*/ 	.short	(.L_41 - .L_40)
.L_40:
        /*0380*/ 	.word	0x00000180
        /*0384*/ 	.word	0x00000001
        /*0388*/ 	.word	0x00000001


	//----- nvinfo : EIATTR_CRS_STACK_SIZE
	.align		4
.L_41:
        /*038c*/ 	.byte	0x04, 0x1e
        /*038e*/ 	.short	(.L_43 - .L_42)
.L_42:
        /*0390*/ 	.word	0x00000000


	//----- nvinfo : EIATTR_CBANK_PARAM_SIZE
	.align		4
.L_43:
        /*0394*/ 	.byte	0x03, 0x19
        /*0396*/ 	.short	0x0470


	//----- nvinfo : EIATTR_PARAM_CBANK
	.align		4
        /*0398*/ 	.byte	0x04, 0x0a
        /*039a*/ 	.short	(.L_45 - .L_44)
	.align		4
.L_44:
        /*039c*/ 	.word	index@(.nv.constant0._ZN7cutlass13device_kernelINS_4gemm6kernel13GemmUniversalIN4cute5tupleIJiiiiEEENS1_10collective13CollectiveMmaINS1_34MainloopSm90TmaGmmaWarpSpecializedILi5ENS5_IJNS4_1CILi1EEESB_SB_EEENS1_32KernelTmaWarpSpecializedPingpongEEENS5_IJNSA_ILi64EEESF_SF_EEENS_10tfloat32_tENS5_IJlSB_lEEESH_SI_NS4_8TiledMMAINS4_8MMA_AtomIJNS4_4SM904GMMA29MMA_64x64x8_F32TF32TF32_SS_TNILNSM_7ScaleInE1ELSO_1EEEEEENS4_6LayoutISC_NS5_IJNSA_ILi0EEESS_SS_EEEEENS5_IJNS4_10UnderscoreESV_SV_EEEEENS4_13SM90_TMA_LOADENS4_14ComposedLayoutINS4_7SwizzleILi3ELi4ELi3EEENS4_18smem_ptr_flag_bitsILi32EEENSR_INS5_IJNSA_ILi8EEENSA_ILi32EEEEEENS5_IJS15_SB_EEEEEEEvNS4_8identityESY_S19_vS1A_EENS_8epilogue10collective6detail29Sm90TmaWarpSpecializedAdapterINS1D_15DefaultEpilogueISH_SI_SI_NS1C_6thread17LinearCombinationISH_Li1EffLNS1H_9ScaleType4KindE0ELNS_15FloatRoundStyleE2ESH_EENS1_15EpilogueDefaultEEEEEvvEEEEvNT_6ParamsE)
        /*03a0*/ 	.short	0x0210
        /*03a2*/ 	.short	0x0470


	//----- nvinfo : EIATTR_SW_WAR
	.align		4
.L_45:
        /*03a4*/ 	.byte	0x04, 0x36
        /*03a6*/ 	.short	(.L_47 - .L_46)
.L_46:
        /*03a8*/ 	.word	0x00000008
.L_47:


//--------------------- .nv.callgraph             --------------------------
	.section	.nv.callgraph,"",@"SHT_CUDA_CALLGRAPH"
	.align	4
	.sectionentsize	8
	.align		4
        /*0000*/ 	.word	0x00000000
	.align		4
        /*0004*/ 	.word	0xffffffff
	.align		4
        /*0008*/ 	.word	index@(_ZN7cutlass13device_kernelINS_4gemm6kernel13GemmUniversalIN4cute5tupleIJiiiiEEENS1_10collective13CollectiveMmaINS1_34MainloopSm90TmaGmmaWarpSpecializedILi5ENS5_IJNS4_1CILi1EEESB_SB_EEENS1_32KernelTmaWarpSpecializedPingpongEEENS5_IJNSA_ILi64EEESF_SF_EEENS_10tfloat32_tENS5_IJlSB_lEEESH_SI_NS4_8TiledMMAINS4_8MMA_AtomIJNS4_4SM904GMMA29MMA_64x64x8_F32TF32TF32_SS_TNILNSM_7ScaleInE1ELSO_1EEEEEENS4_6LayoutISC_NS5_IJNSA_ILi0EEESS_SS_EEEEENS5_IJNS4_10UnderscoreESV_SV_EEEEENS4_13SM90_TMA_LOADENS4_14ComposedLayoutINS4_7SwizzleILi3ELi4ELi3EEENS4_18smem_ptr_flag_bitsILi32EEENSR_INS5_IJNSA_ILi8EEENSA_ILi32EEEEEENS5_IJS15_SB_EEEEEEEvNS4_8identityESY_S19_vS1A_EENS_8epilogue10collective6detail29Sm90TmaWarpSpecializedAdapterINS1D_15DefaultEpilogueISH_SI_SI_NS1C_6thread17LinearCombinationISH_Li1EffLNS1H_9ScaleType4KindE0ELNS_15FloatRoundStyleE2ESH_EENS1_15EpilogueDefaultEEEEEvvEEEEvNT_6ParamsE)
	.align		4
        /*000c*/ 	.word	index@(__assertfail)
	.align		4
        /*0010*/ 	.word	0x00000000
	.align		4
        /*0014*/ 	.word	0xfffffffe
	.align		4
        /*0018*/ 	.word	0x00000000
	.align		4
        /*001c*/ 	.word	0xfffffffd
	.align		4
        /*0020*/ 	.word	0x00000000
	.align		4
        /*0024*/ 	.word	0xfffffffc


//--------------------- .nv.constant4             --------------------------
	.section	.nv.constant4,"a",@progbits
	.align	8
	.align		8
.nv.constant4:
        /*0000*/ 	.dword	__assertfail
	.align		8
        /*0008*/ 	.dword	__unnamed_1
	.align		8
        /*0010*/ 	.dword	_ZN40_INTERNAL_abe86a1a_4_k_cu_c8df754a_184084cuda3std3__45__cpo5beginE
	.align		8
        /*0018*/ 	.dword	_ZN40_INTERNAL_abe86a1a_4_k_cu_c8df754a_184084cuda3std3__45__cpo3endE
	.align		8
        /*0020*/ 	.dword	_ZN40_INTERNAL_abe86a1a_4_k_cu_c8df754a_184084cuda3std3__45__cpo6cbeginE
	.align		8
        /*0028*/ 	.dword	_ZN40_INTERNAL_abe86a1a_4_k_cu_c8df754a_184084cuda3std3__45__cpo4cendE
	.align		8
        /*0030*/ 	.dword	_ZN40_INTERNAL_abe86a1a_4_k_cu_c8df754a_184084cuda3std3__442_GLOBAL__N__abe86a1a_4_k_cu_c8df754a_184086ignoreE
	.align		8
        /*0038*/ 	.dword	_ZN40_INTERNAL_abe86a1a_4_k_cu_c8df754a_184084cuda3std3__419piecewise_constructE
	.align		8
        /*0040*/ 	.dword	_ZN40_INTERNAL_abe86a1a_4_k_cu_c8df754a_184084cuda3std3__48in_placeE
	.align		8
        /*0048*/ 	.dword	_ZN40_INTERNAL_abe86a1a_4_k_cu_c8df754a_184084cuda3std6ranges3__45__cpo4swapE
	.align		8
        /*0050*/ 	.dword	_ZN40_INTERNAL_abe86a1a_4_k_cu_c8df754a_184084cuda3std6ranges3__45__cpo9iter_moveE
	.align		8
        /*0058*/ 	.dword	_ZN40_INTERNAL_abe86a1a_4_k_cu_c8df754a_184084cute7productE
	.align		8
        /*0060*/ 	.dword	_ZN40_INTERNAL_abe86a1a_4_k_cu_c8df754a_184084cute1_E
	.align		8
        /*0068*/ 	.dword	$str$22
	.align		8
        /*0070*/ 	.dword	$str$23


//--------------------- .text._ZN7cutlass13device_kernelINS_4gemm6kernel13GemmUniversalIN4cute5tupleIJiiiiEEENS1_10collective13CollectiveMmaINS1_34MainloopSm90TmaGmmaWarpSpecializedILi5ENS5_IJNS4_1CILi1EEESB_SB_EEENS1_32KernelTmaWarpSpecializedPingpongEEENS5_IJNSA_ILi64EEESF_SF_EEENS_10tfloat32_tENS5_IJlSB_lEEESH_SI_NS4_8TiledMMAINS4_8MMA_AtomIJNS4_4SM904GMMA29MMA_64x64x8_F32TF32TF32_SS_TNILNSM_7ScaleInE1ELSO_1EEEEEENS4_6LayoutISC_NS5_IJNSA_ILi0EEESS_SS_EEEEENS5_IJNS4_10UnderscoreESV_SV_EEEEENS4_13SM90_TMA_LOADENS4_14ComposedLayoutINS4_7SwizzleILi3ELi4ELi3EEENS4_18smem_ptr_flag_bitsILi32EEENSR_INS5_IJNSA_ILi8EEENSA_ILi32EEEEEENS5_IJS15_SB_EEEEEEEvNS4_8identityESY_S19_vS1A_EENS_8epilogue10collective6detail29Sm90TmaWarpSpecializedAdapterINS1D_15DefaultEpilogueISH_SI_SI_NS1C_6thread17LinearCombinationISH_Li1EffLNS1H_9ScaleType4KindE0ELNS_15FloatRoundStyleE2ESH_EENS1_15EpilogueDefaultEEEEEvvEEEEvNT_6ParamsE --------------------------
	.section	.text._ZN7cutlass13device_kernelINS_4gemm6kernel13GemmUniversalIN4cute5tupleIJiiiiEEENS1_10collective13CollectiveMmaINS1_34MainloopSm90TmaGmmaWarpSpecializedILi5ENS5_IJNS4_1CILi1EEESB_SB_EEENS1_32KernelTmaWarpSpecializedPingpongEEENS5_IJNSA_ILi64EEESF_SF_EEENS_10tfloat32_tENS5_IJlSB_lEEESH_SI_NS4_8TiledMMAINS4_8MMA_AtomIJNS4_4SM904GMMA29MMA_64x64x8_F32TF32TF32_SS_TNILNSM_7ScaleInE1ELSO_1EEEEEENS4_6LayoutISC_NS5_IJNSA_ILi0EEESS_SS_EEEEENS5_IJNS4_10UnderscoreESV_SV_EEEEENS4_13SM90_TMA_LOADENS4_14ComposedLayoutINS4_7SwizzleILi3ELi4ELi3EEENS4_18smem_ptr_flag_bitsILi32EEENSR_INS5_IJNSA_ILi8EEENSA_ILi32EEEEEENS5_IJS15_SB_EEEEEEEvNS4_8identityESY_S19_vS1A_EENS_8epilogue10collective6detail29Sm90TmaWarpSpecializedAdapterINS1D_15DefaultEpilogueISH_SI_SI_NS1C_6thread17LinearCombinationISH_Li1EffLNS1H_9ScaleType4KindE0ELNS_15FloatRoundStyleE2ESH_EENS1_15EpilogueDefaultEEEEEvvEEEEvNT_6ParamsE,"ax",@progbits
	.align	128
.text._ZN7cutlass13device_kernelINS_4gemm6kernel13GemmUniversalIN4cute5tupleIJiiiiEEENS1_10collective13CollectiveMmaINS1_34MainloopSm90TmaGmmaWarpSpecializedILi5ENS5_IJNS4_1CILi1EEESB_SB_EEENS1_32KernelTmaWarpSpecializedPingpongEEENS5_IJNSA_ILi64EEESF_SF_EEENS_10tfloat32_tENS5_IJlSB_lEEESH_SI_NS4_8TiledMMAINS4_8MMA_AtomIJNS4_4SM904GMMA29MMA_64x64x8_F32TF32TF32_SS_TNILNSM_7ScaleInE1ELSO_1EEEEEENS4_6LayoutISC_NS5_IJNSA_ILi0EEESS_SS_EEEEENS5_IJNS4_10UnderscoreESV_SV_EEEEENS4_13SM90_TMA_LOADENS4_14ComposedLayoutINS4_7SwizzleILi3ELi4ELi3EEENS4_18smem_ptr_flag_bitsILi32EEENSR_INS5_IJNSA_ILi8EEENSA_ILi32EEEEEENS5_IJS15_SB_EEEEEEEvNS4_8identityESY_S19_vS1A_EENS_8epilogue10collective6detail29Sm90TmaWarpSpecializedAdapterINS1D_15DefaultEpilogueISH_SI_SI_NS1C_6thread17LinearCombinationISH_Li1EffLNS1H_9ScaleType4KindE0ELNS_15FloatRoundStyleE2ESH_EENS1_15EpilogueDefaultEEEEEvvEEEEvNT_6ParamsE:
        .type           _ZN7cutlass13device_kernelINS_4gemm6kernel13GemmUniversalIN4cute5tupleIJiiiiEEENS1_10collective13CollectiveMmaINS1_34MainloopSm90TmaGmmaWarpSpecializedILi5ENS5_IJNS4_1CILi1EEESB_SB_EEENS1_32KernelTmaWarpSpecializedPingpongEEENS5_IJNSA_ILi64EEESF_SF_EEENS_10tfloat32_tENS5_IJlSB_lEEESH_SI_NS4_8TiledMMAINS4_8MMA_AtomIJNS4_4SM904GMMA29MMA_64x64x8_F32TF32TF32_SS_TNILNSM_7ScaleInE1ELSO_1EEEEEENS4_6LayoutISC_NS5_IJNSA_ILi0EEESS_SS_EEEEENS5_IJNS4_10UnderscoreESV_SV_EEEEENS4_13SM90_TMA_LOADENS4_14ComposedLayoutINS4_7SwizzleILi3ELi4ELi3EEENS4_18smem_ptr_flag_bitsILi32EEENSR_INS5_IJNSA_ILi8EEENSA_ILi32EEEEEENS5_IJS15_SB_EEEEEEEvNS4_8identityESY_S19_vS1A_EENS_8epilogue10collective6detail29Sm90TmaWarpSpecializedAdapterINS1D_15DefaultEpilogueISH_SI_SI_NS1C_6thread17LinearCombinationISH_Li1EffLNS1H_9ScaleType4KindE0ELNS_15FloatRoundStyleE2ESH_EENS1_15EpilogueDefaultEEEEEvvEEEEvNT_6ParamsE,@function
        .size           _ZN7cutlass13device_kernelINS_4gemm6kernel13GemmUniversalIN4cute5tupleIJiiiiEEENS1_10collective13CollectiveMmaINS1_34MainloopSm90TmaGmmaWarpSpecializedILi5ENS5_IJNS4_1CILi1EEESB_SB_EEENS1_32KernelTmaWarpSpecializedPingpongEEENS5_IJNSA_ILi64EEESF_SF_EEENS_10tfloat32_tENS5_IJlSB_lEEESH_SI_NS4_8TiledMMAINS4_8MMA_AtomIJNS4_4SM904GMMA29MMA_64x64x8_F32TF32TF32_SS_TNILNSM_7ScaleInE1ELSO_1EEEEEENS4_6LayoutISC_NS5_IJNSA_ILi0EEESS_SS_EEEEENS5_IJNS4_10UnderscoreESV_SV_EEEEENS4_13SM90_TMA_LOADENS4_14ComposedLayoutINS4_7SwizzleILi3ELi4ELi3EEENS4_18smem_ptr_flag_bitsILi32EEENSR_INS5_IJNSA_ILi8EEENSA_ILi32EEEEEENS5_IJS15_SB_EEEEEEEvNS4_8identityESY_S19_vS1A_EENS_8epilogue10collective6detail29Sm90TmaWarpSpecializedAdapterINS1D_15DefaultEpilogueISH_SI_SI_NS1C_6thread17LinearCombinationISH_Li1EffLNS1H_9ScaleType4KindE0ELNS_15FloatRoundStyleE2ESH_EENS1_15EpilogueDefaultEEEEEvvEEEEvNT_6ParamsE,(.L_x_135 - _ZN7cutlass13device_kernelINS_4gemm6kernel13GemmUniversalIN4cute5tupleIJiiiiEEENS1_10collective13CollectiveMmaINS1_34MainloopSm90TmaGmmaWarpSpecializedILi5ENS5_IJNS4_1CILi1EEESB_SB_EEENS1_32KernelTmaWarpSpecializedPingpongEEENS5_IJNSA_ILi64EEESF_SF_EEENS_10tfloat32_tENS5_IJlSB_lEEESH_SI_NS4_8TiledMMAINS4_8MMA_AtomIJNS4_4SM904GMMA29MMA_64x64x8_F32TF32TF32_SS_TNILNSM_7ScaleInE1ELSO_1EEEEEENS4_6LayoutISC_NS5_IJNSA_ILi0EEESS_SS_EEEEENS5_IJNS4_10UnderscoreESV_SV_EEEEENS4_13SM90_TMA_LOADENS4_14ComposedLayoutINS4_7SwizzleILi3ELi4ELi3EEENS4_18smem_ptr_flag_bitsILi32EEENSR_INS5_IJNSA_ILi8EEENSA_ILi32EEEEEENS5_IJS15_SB_EEEEEEEvNS4_8identityESY_S19_vS1A_EENS_8epilogue10collective6detail29Sm90TmaWarpSpecializedAdapterINS1D_15DefaultEpilogueISH_SI_SI_NS1C_6thread17LinearCombinationISH_Li1EffLNS1H_9ScaleType4KindE0ELNS_15FloatRoundStyleE2ESH_EENS1_15EpilogueDefaultEEEEEvvEEEEvNT_6ParamsE)
        .other          _ZN7cutlass13device_kernelINS_4gemm6kernel13GemmUniversalIN4cute5tupleIJiiiiEEENS1_10collective13CollectiveMmaINS1_34MainloopSm90TmaGmmaWarpSpecializedILi5ENS5_IJNS4_1CILi1EEESB_SB_EEENS1_32KernelTmaWarpSpecializedPingpongEEENS5_IJNSA_ILi64EEESF_SF_EEENS_10tfloat32_tENS5_IJlSB_lEEESH_SI_NS4_8TiledMMAINS4_8MMA_AtomIJNS4_4SM904GMMA29MMA_64x64x8_F32TF32TF32_SS_TNILNSM_7ScaleInE1ELSO_1EEEEEENS4_6LayoutISC_NS5_IJNSA_ILi0EEESS_SS_EEEEENS5_IJNS4_10UnderscoreESV_SV_EEEEENS4_13SM90_TMA_LOADENS4_14ComposedLayoutINS4_7SwizzleILi3ELi4ELi3EEENS4_18smem_ptr_flag_bitsILi32EEENSR_INS5_IJNSA_ILi8EEENSA_ILi32EEEEEENS5_IJS15_SB_EEEEEEEvNS4_8identityESY_S19_vS1A_EENS_8epilogue10collective6detail29Sm90TmaWarpSpecializedAdapterINS1D_15DefaultEpilogueISH_SI_SI_NS1C_6thread17LinearCombinationISH_Li1EffLNS1H_9ScaleType4KindE0ELNS_15FloatRoundStyleE2ESH_EENS1_15EpilogueDefaultEEEEEvvEEEEvNT_6ParamsE,@"STO_CUDA_ENTRY STV_DEFAULT"
_ZN7cutlass13device_kernelINS_4gemm6kernel13GemmUniversalIN4cute5tupleIJiiiiEEENS1_10collective13CollectiveMmaINS1_34MainloopSm90TmaGmmaWarpSpecializedILi5ENS5_IJNS4_1CILi1EEESB_SB_EEENS1_32KernelTmaWarpSpecializedPingpongEEENS5_IJNSA_ILi64EEESF_SF_EEENS_10tfloat32_tENS5_IJlSB_lEEESH_SI_NS4_8TiledMMAINS4_8MMA_AtomIJNS4_4SM904GMMA29MMA_64x64x8_F32TF32TF32_SS_TNILNSM_7ScaleInE1ELSO_1EEEEEENS4_6LayoutISC_NS5_IJNSA_ILi0EEESS_SS_EEEEENS5_IJNS4_10UnderscoreESV_SV_EEEEENS4_13SM90_TMA_LOADENS4_14ComposedLayoutINS4_7SwizzleILi3ELi4ELi3EEENS4_18smem_ptr_flag_bitsILi32EEENSR_INS5_IJNSA_ILi8EEENSA_ILi32EEEEEENS5_IJS15_SB_EEEEEEEvNS4_8identityESY_S19_vS1A_EENS_8epilogue10collective6detail29Sm90TmaWarpSpecializedAdapterINS1D_15DefaultEpilogueISH_SI_SI_NS1C_6thread17LinearCombinationISH_Li1EffLNS1H_9ScaleType4KindE0ELNS_15FloatRoundStyleE2ESH_EENS1_15EpilogueDefaultEEEEEvvEEEEvNT_6ParamsE:
[----:B------:R-:W0:Y:S02]  /*0000*/  LDC R1, c[0x0][0x28] ;  /* 0x00000a00ff017b82 */ /* 0x000e240000000800 */
[----:B0-----:R-:W-:Y:S01]  /*0010*/  VIADD R1, R1, 0xfffffff8 ;  /* 0xfffffff801017836 */ /* 0x001fe20000000000 */
[----:B------:R-:W0:Y:S01]  /*0020*/  S2R R4, SR_TID.X ;  /* 0x0000000000047919 */ /* 0x000e220000002100 */
[----:B------:R-:W-:Y:S01]  /*0030*/  ELECT P0, URZ, PT ;  /* 0x00000000003f782f */ /* 0x000fe20003800000 */
[----:B------:R-:W-:Y:S01]  /*0040*/  BSSY B0, `(.L_x_0) ;  /* 0x000000f000007945 */ /* 0x000fe20003800000 */
[--C-:B0-----:R-:W-:Y:S02]  /*0050*/  SHF.R.U32.HI R0, RZ, 0x5, R4.reuse ;  /* 0x00000005ff007819 */ /* 0x101fe40000011604 */
[----:B------:R-:W-:-:S03]  /*0060*/  SHF.R.U32.HI R5, RZ, 0x7, R4 ;  /* 0x00000007ff057819 */ /* 0x000fc60000011604 */
[----:B------:R-:W0:Y:S04]  /*0070*/  SHFL.IDX PT, R2, R0, RZ, 0x1f ;  /* 0x00001fff00027589 */ /* 0x000e2800000e0000 */
[----:B------:R1:W2:Y:S01]  /*0080*/  SHFL.IDX PT, R7, R5, RZ, 0x1f ;  /* 0x00001fff05077589 */ /* 0x0002a200000e0000 */
[----:B0-----:R-:W-:-:S13]  /*0090*/  ISETP.NE.OR P0, PT, R2, RZ, !P0 ;  /* 0x000000ff0200720c */ /* 0x001fda0004705670 */
[----:B-12---:R-:W-:Y:S05]  /*00a0*/  @P0 BRA `(.L_x_1) ;  /* 0x0000000000200947 */ /* 0x006fea0003800000 */
[----:B------:R-:W-:Y:S02]  /*00b0*/  ULDC.64 UR4, c[0x0][0x198] ;  /* 0x0000660000047ab9 */ /* 0x000fe40000000a00 */
[----:B------:R-:W-:Y:S02]  /*00c0*/  UIADD3 UR6, UP0, UR4, 0xf0, URZ ;  /* 0x000000f004067890 */ /* 0x000fe4000ff1e03f */
[----:B------:R-:W-:Y:S02]  /*00d0*/  UIADD3 UR4, UP1, UR4, 0x1f0, URZ ;  /* 0x000001f004047890 */ /* 0x000fe4000ff3e03f */
[----:B------:R-:W-:Y:S02]  /*00e0*/  UIADD3.X UR7, URZ, UR5, URZ, UP0, !UPT ;  /* 0x000000053f077290 */ /* 0x000fe400087fe43f */
[----:B------:R-:W-:-:S07]  /*00f0*/  UIADD3.X UR5, URZ, UR5, URZ, UP1, !UPT ;  /* 0x000000053f057290 */ /* 0x000fce0008ffe43f */
[----:B------:R0:W-:Y:S02]  /*0100*/  UTMACCTL.PF [UR6] ;  /* 0x00000000060079b9 */ /* 0x0001e40008040000 */
[----:B------:R0:W-:Y:S02]  /*0110*/  UTMACCTL.PF [UR4] ;  /* 0x00000000040079b9 */ /* 0x0001e40008040000 */
[----:B0-----:R-:W-:Y:S01]  /*0120*/  NOP ;  /* 0x0000000000007918 */ /* 0x001fe20000000000 */
.L_x_1:
[----:B------:R-:W-:Y:S05]  /*0130*/  BSYNC B0 ;  /* 0x0000000000007941 */ /* 0x000fea0003800000 */
.L_x_0:
[----:B------:R-:W0:Y:S02]  /*0140*/  SHFL.IDX PT, R3, R0, RZ, 0x1f ;  /* 0x00001fff00037589 */ /* 0x000e2400000e0000 */
[----:B0-----:R-:W-:-:S13]  /*0150*/  ISETP.NE.AND P0, PT, R3, RZ, PT ;  /* 0x000000ff0300720c */ /* 0x001fda0003f05270 */
[----:B------:R-:W-:Y:S05]  /*0160*/  @P0 BRA `(.L_x_2) ;  /* 0x0000000000600947 */ /* 0x000fea0003800000 */
[----:B------:R-:W0:Y:S01]  /*0170*/  S2UR UR8, SR_CgaCtaId ;  /* 0x00000000000879c3 */ /* 0x000e220000008800 */
[----:B------:R-:W-:Y:S01]  /*0180*/  UMOV UR4, 0x400 ;  /* 0x0000040000047882 */ /* 0x000fe20000000000 */
[----:B------:R-:W-:Y:S01]  /*0190*/  UMOV UR5, 0x1 ;  /* 0x0000000100057882 */ /* 0x000fe20000000000 */
[----:B------:R-:W-:Y:S01]  /*01a0*/  UMOV UR6, 0x80 ;  /* 0x0000008000067882 */ /* 0x000fe20000000000 */
[----:B------:R-:W-:Y:S01]  /*01b0*/  ELECT P0, URZ, PT ;  /* 0x00000000003f782f */ /* 0x000fe20003800000 */
[----:B------:R-:W-:-:S04]  /*01c0*/  UIADD3 UR6, -UR6, 0x100000, URZ ;  /* 0x0010000006067890 */ /* 0x000fc8000fffe13f */
[----:B------:R-:W-:Y:S02]  /*01d0*/  USHF.L.U32 UR7, UR6, 0xb, URZ ;  /* 0x0000000b06077899 */ /* 0x000fe4000800063f */
[----:B------:R-:W-:Y:S02]  /*01e0*/  USHF.L.U32 UR6, UR6, 0x1, URZ ;  /* 0x0000000106067899 */ /* 0x000fe4000800063f */
[----:B0-----:R-:W-:Y:S02]  /*01f0*/  ULEA UR8, UR8, UR4, 0x18 ;  /* 0x0000000408087291 */ /* 0x001fe4000f8ec03f */
[----:B------:R-:W-:-:S04]  /*0200*/  UIADD3 UR4, -UR5, 0x100000, URZ ;  /* 0x0010000005047890 */ /* 0x000fc8000fffe13f */
[----:B------:R-:W-:Y:S02]  /*0210*/  USHF.L.U32 UR5, UR4, 0xb, URZ ;  /* 0x0000000b04057899 */ /* 0x000fe4000800063f */
[----:B------:R-:W-:Y:S01]  /*0220*/  USHF.L.U32 UR4, UR4, 0x1, URZ ;  /* 0x0000000104047899 */ /* 0x000fe2000800063f */
[----:B------:R-:W0:Y:S11]  /*0230*/  FENCE.VIEW.ASYNC.S ;  /* 0x00000000000073c6 */ /* 0x000e360000000000 */
[----:B0-----:R0:W1:Y:S01]  /*0240*/  SYNCS.EXCH.64 URZ, [UR8], UR4 ;  /* 0x00000004083f75b2 */ /* 0x0010620008000100 */
[----:B------:R0:W2:Y:S01]  /*0250*/  SYNCS.EXCH.64 URZ, [UR8+0x28], UR6 ;  /* 0x00002806083f75b2 */ /* 0x0000a20008000100 */
[----:B------:R0:W3:Y:S01]  /*0260*/  SYNCS.EXCH.64 URZ, [UR8+0x8], UR4 ;  /* 0x00000804083f75b2 */ /* 0x0000e20008000100 */
[----:B------:R0:W4:Y:S01]  /*0270*/  SYNCS.EXCH.64 URZ, [UR8+0x30], UR6 ;  /* 0x00003006083f75b2 */ /* 0x0001220008000100 */
[----:B------:R0:W0:Y:S01]  /*0280*/  SYNCS.EXCH.64 URZ, [UR8+0x10], UR4 ;  /* 0x00001004083f75b2 */ /* 0x0000220008000100 */
[----:B------:R0:W0:Y:S01]  /*0290*/  SYNCS.EXCH.64 URZ, [UR8+0x38], UR6 ;  /* 0x00003806083f75b2 */ /* 0x0000220008000100 */
[----:B------:R0:W0:Y:S01]  /*02a0*/  SYNCS.EXCH.64 URZ, [UR8+0x18], UR4 ;  /* 0x00001804083f75b2 */ /* 0x0000220008000100 */
[----:B------:R0:W0:Y:S01]  /*02b0*/  SYNCS.EXCH.64 URZ, [UR8+0x40], UR6 ;  /* 0x00004006083f75b2 */ /* 0x0000220008000100 */
[----:B------:R0:W0:Y:S01]  /*02c0*/  SYNCS.EXCH.64 URZ, [UR8+0x20], UR4 ;  /* 0x00002004083f75b2 */ /* 0x0000220008000100 */
[----:B------:R0:W0:Y:S01]  /*02d0*/  SYNCS.EXCH.64 URZ, [UR8+0x48], UR6 ;  /* 0x00004806083f75b2 */ /* 0x0000220008000100 */
[----:B------:R-:W-:Y:S01]  /*02e0*/  NOP ;  /* 0x0000000000007918 */ /* 0x000fe20000000000 */
.L_x_2:
[----:B------:R-:W5:Y:S01]  /*02f0*/  SHFL.IDX PT, R6, R0, RZ, 0x1f ;  /* 0x00001fff00067589 */ /* 0x000f6200000e0000 */
[----:B------:R-:W-:Y:S01]  /*0300*/  ELECT P0, URZ, PT ;  /* 0x00000000003f782f */ /* 0x000fe20003800000 */
[----:B------:R-:W-:Y:S01]  /*0310*/  NOP ;  /* 0x0000000000007918 */ /* 0x000fe20000000000 */
[----:B------:R-:W-:Y:S01]  /*0320*/  ELECT P1, URZ, PT ;  /* 0x00000000003f782f */ /* 0x000fe20003820000 */
[----:B------:R-:W1:Y:S01]  /*0330*/  SHFL.IDX PT, R3, R0, RZ, 0x1f ;  /* 0x00001fff00037589 */ /* 0x000e6200000e0000 */
[----:B0-----:R-:W-:Y:S01]  /*0340*/  UMOV UR4, 0x20 ;  /* 0x0000002000047882 */ /* 0x001fe20000000000 */
[----:B------:R-:W-:Y:S01]  /*0350*/  UMOV UR11, 0x80 ;  /* 0x00000080000b7882 */ /* 0x000fe20000000000 */
[----:B------:R-:W-:Y:S01]  /*0360*/  NOP ;  /* 0x0000000000007918 */ /* 0x000fe20000000000 */
[----:B------:R-:W0:Y:S01]  /*0370*/  SHFL.IDX PT, R5, R5, RZ, 0x1f ;  /* 0x00001fff05057589 */ /* 0x000e2200000e0000 */
[C---:B------:R-:W-:Y:S01]  /*0380*/  VIADD R31, R7.reuse, 0xffffffff ;  /* 0xffffffff071f7836 */ /* 0x040fe20000000000 */
[----:B------:R-:W-:Y:S01]  /*0390*/  ULDC.64 UR36, c[0x0][0x208] ;  /* 0x0000820000247ab9 */ /* 0x000fe20000000a00 */
[----:B------:R-:W-:-:S03]  /*03a0*/  ISETP.NE.AND P2, PT, R7, RZ, PT ;  /* 0x000000ff0700720c */ /* 0x000fc60003f45270 */
[----:B------:R-:W-:Y:S02]  /*03b0*/  ISETP.GE.U32.AND P3, PT, R31, 0x2, PT ;  /* 0x000000021f00780c */ /* 0x000fe40003f66070 */
[----:B-----5:R-:W-:Y:S02]  /*03c0*/  ISETP.NE.OR P0, PT, R6, RZ, !P0 ;  /* 0x000000ff0600720c */ /* 0x020fe40004705670 */
[----:B-1----:R-:W-:Y:S02]  /*03d0*/  ISETP.NE.OR P1, PT, R3, RZ, !P1 ;  /* 0x000000ff0300720c */ /* 0x002fe40004f25670 */
[----:B------:R-:W-:Y:S02]  /*03e0*/  SHF.R.S32.HI R3, RZ, 0x1f, R2 ;  /* 0x0000001fff037819 */ /* 0x000fe40000011402 */
[----:B0-----:R-:W-:Y:S02]  /*03f0*/  R2UR UR43, R5 ;  /* 0x00000000052b72ca */ /* 0x001fe400000e0000 */
[----:B------:R-:W-:-:S05]  /*0400*/  LEA.HI R3, R3, R2, RZ, 0x2 ;  /* 0x0000000203037211 */ /* 0x000fca00078f10ff */
[----:B------:R-:W-:Y:S01]  /*0410*/  VOTEU.ALL UP0, P0 ;  /* 0x00000000003f7886 */ /* 0x000fe20000000000 */
[----:B------:R-:W-:Y:S01]  /*0420*/  LOP3.LUT R3, R3, 0xfffffffc, RZ, 0xc0, !PT ;  /* 0xfffffffc03037812 */ /* 0x000fe200078ec0ff */
[----:B------:R-:W-:-:S03]  /*0430*/  VOTEU.ALL UP1, P1 ;  /* 0x00000000003f7886 */ /* 0x000fc60000820000 */
[----:B------:R-:W0:Y:S01]  /*0440*/  @!UP0 S2UR UR7, SR_CgaCtaId ;  /* 0x00000000000789c3 */ /* 0x000e220000008800 */
[----:B------:R-:W-:Y:S01]  /*0450*/  @!UP0 UMOV UR6, 0x400 ;  /* 0x0000040000068882 */ /* 0x000fe20000000000 */
[----:B------:R-:W-:-:S04]  /*0460*/  @!UP0 UIADD3 UR4, -UR4, 0x100000, URZ ;  /* 0x0010000004048890 */ /* 0x000fc8000fffe13f */
[----:B------:R-:W-:Y:S02]  /*0470*/  @!UP0 USHF.L.U32 UR5, UR4, 0xb, URZ ;  /* 0x0000000b04058899 */ /* 0x000fe4000800063f */
[----:B------:R-:W-:Y:S01]  /*0480*/  @!UP0 USHF.L.U32 UR4, UR4, 0x1, URZ ;  /* 0x0000000104048899 */ /* 0x000fe2000800063f */
[----:B------:R-:W-:Y:S01]  /*0490*/  IMAD.IADD R14, R2, 0x1, -R3 ;  /* 0x00000001020e7824 */ /* 0x000fe200078e0a03 */
[----:B------:R-:W-:Y:S01]  /*04a0*/  @!UP1 UMOV UR9, 0x400 ;  /* 0x0000040000099882 */ /* 0x000fe20000000000 */
[----:B------:R-:W-:Y:S01]  /*04b0*/  VOTEU.ALL UP2, P1 ;  /* 0x00000000003f7886 */ /* 0x000fe20000840000 */
[----:B------:R-:W-:Y:S01]  /*04c0*/  VOTEU.ALL UP3, P1 ;  /* 0x00000000003f7886 */ /* 0x000fe20000860000 */
[----:B------:R-:W-:Y:S01]  /*04d0*/  VOTEU.ALL UP4, P1 ;  /* 0x00000000003f7886 */ /* 0x000fe20000880000 */
[----:B------:R-:W1:Y:S01]  /*04e0*/  @!UP1 S2UR UR10, SR_CgaCtaId ;  /* 0x00000000000a99c3 */ /* 0x000e620000008800 */
[----:B------:R-:W-:Y:S01]  /*04f0*/  VOTEU.ALL UP5, P1 ;  /* 0x00000000003f7886 */ /* 0x000fe200008a0000 */
[----:B------:R-:W-:-:S04]  /*0500*/  SHF.R.S32.HI R3, RZ, 0x1f, R4 ;  /* 0x0000001fff037819 */ /* 0x000fc80000011404 */
[----:B------:R-:W-:-:S04]  /*0510*/  LEA.HI R3, R3, R4, RZ, 0x7 ;  /* 0x0000000403037211 */ /* 0x000fc800078f38ff */
[----:B------:R-:W-:-:S05]  /*0520*/  LOP3.LUT R3, R3, 0xffffff80, RZ, 0xc0, !PT ;  /* 0xffffff8003037812 */ /* 0x000fca00078ec0ff */
[----:B------:R-:W-:Y:S01]  /*0530*/  IMAD.IADD R5, R4, 0x1, -R3 ;  /* 0x0000000104057824 */ /* 0x000fe200078e0a03 */
[----:B0-----:R-:W-:Y:S02]  /*0540*/  @!UP0 ULEA UR8, UR7, UR6, 0x18 ;  /* 0x0000000607088291 */ /* 0x001fe4000f8ec03f */
[----:B------:R-:W-:-:S04]  /*0550*/  @!UP1 UIADD3 UR6, -UR11, 0x100000, URZ ;  /* 0x001000000b069890 */ /* 0x000fc8000fffe13f */
[----:B------:R-:W-:Y:S02]  /*0560*/  @!UP1 USHF.L.U32 UR7, UR6, 0xb, URZ ;  /* 0x0000000b06079899 */ /* 0x000fe4000800063f */
[----:B------:R-:W-:Y:S01]  /*0570*/  @!UP1 USHF.L.U32 UR6, UR6, 0x1, URZ ;  /* 0x0000000106069899 */ /* 0x000fe2000800063f */
[----:B------:R-:W-:Y:S01]  /*0580*/  VOTEU.ALL UP0, P0 ;  /* 0x00000000003f7886 */ /* 0x000fe20000000000 */
[----:B-1----:R-:W-:Y:S01]  /*0590*/  @!UP1 ULEA UR9, UR10, UR9, 0x18 ;  /* 0x000000090a099291 */ /* 0x002fe2000f8ec03f */
[----:B------:R-:W-:Y:S02]  /*05a0*/  VOTEU.ALL UP1, P0 ;  /* 0x00000000003f7886 */ /* 0x000fe40000020000 */
[----:B------:R-:W-:Y:S01]  /*05b0*/  ULDC.64 UR10, c[0x0][0x598] ;  /* 0x00016600000a7ab9 */ /* 0x000fe20000000a00 */
[----:B------:R-:W-:Y:S01]  /*05c0*/  ISETP.NE.AND P0, PT, R14, 0x3, PT ;  /* 0x000000030e00780c */ /* 0x000fe20003f05270 */
[----:B------:R-:W0:Y:S02]  /*05d0*/  FENCE.VIEW.ASYNC.S ;  /* 0x00000000000073c6 */ /* 0x000e240000000000 */
[----:B0-----:R0:W2:Y:S01]  /*05e0*/  @!UP0 SYNCS.EXCH.64 URZ, [UR8+0x80], UR4 ;  /* 0x00008004083f85b2 */ /* 0x0010a20008000100 */
[----:B------:R-:W-:-:S02]  /*05f0*/  ISETP.NE.U32.AND P1, PT, RZ, UR10, PT ;  /* 0x0000000aff007c0c */ /* 0x000fc4000bf25070 */
[----:B------:R-:W-:Y:S02]  /*0600*/  ISETP.EQ.OR P0, PT, R14, RZ, !P0 ;  /* 0x000000ff0e00720c */ /* 0x000fe40004702670 */
[----:B------:R-:W-:Y:S02]  /*0610*/  ISETP.NE.AND.EX P1, PT, RZ, UR11, PT, P1 ;  /* 0x0000000bff007c0c */ /* 0x000fe4000bf25310 */
[----:B------:R-:W-:-:S04]  /*0620*/  ISETP.EQ.AND P0, PT, R7, RZ, P0 ;  /* 0x000000ff0700720c */ /* 0x000fc80000702270 */
[----:B------:R-:W-:-:S04]  /*0630*/  SEL R23, RZ, 0x1, !P0 ;  /* 0x00000001ff177807 */ /* 0x000fc80004000000 */
[----:B------:R-:W-:Y:S01]  /*0640*/  SEL R23, R23, 0x2, P3 ;  /* 0x0000000217177807 */ /* 0x000fe20001800000 */
[----:B------:R0:W2:Y:S01]  /*0650*/  @!UP1 SYNCS.EXCH.64 URZ, [UR8+0x88], UR4 ;  /* 0x00008804083f95b2 */ /* 0x0000a20008000100 */
[----:B------:R-:W-:Y:S01]  /*0660*/  NOP ;  /* 0x0000000000007918 */ /* 0x000fe20000000000 */
[----:B------:R0:W2:Y:S01]  /*0670*/  @!UP2 SYNCS.EXCH.64 URZ, [UR9+0x60], UR6 ;  /* 0x00006006093fa5b2 */ /* 0x0000a20008000100 */
[----:B------:R0:W2:Y:S01]  /*0680*/  @!UP3 SYNCS.EXCH.64 URZ, [UR9+0x68], UR6 ;  /* 0x00006806093fb5b2 */ /* 0x0000a20008000100 */
[----:B------:R0:W2:Y:S01]  /*0690*/  @!UP4 SYNCS.EXCH.64 URZ, [UR9+0x70], UR6 ;  /* 0x00007006093fc5b2 */ /* 0x0000a20008000100 */
[----:B------:R0:W2:Y:S01]  /*06a0*/  @!UP5 SYNCS.EXCH.64 URZ, [UR9+0x78], UR6 ;  /* 0x00007806093fd5b2 */ /* 0x0000a20008000100 */
[----:B------:R-:W-:Y:S01]  /*06b0*/  NOP ;  /* 0x0000000000007918 */ /* 0x000fe20000000000 */
[----:B--234-:R-:W-:Y:S06]  /*06c0*/  BAR.SYNC.DEFER_BLOCKING 0x0 ;  /* 0x0000000000007b1d */ /* 0x01cfec0000010000 */
[----:B0-----:R-:W-:Y:S05]  /*06d0*/  @!P1 BRA `(.L_x_3) ;  /* 0x00000000001c9947 */ /* 0x001fea0003800000 */
[----:B------:R-:W0:Y:S02]  /*06e0*/  LDC.64 R2, c[0x0][0x598] ;  /* 0x00016600ff027b82 */ /* 0x000e240000000a00 */
[----:B0-----:R-:W2:Y:S02]  /*06f0*/  LDG.E.64 R2, desc[UR36][R2.64] ;  /* 0x0000002402027981 */ /* 0x001ea4000c1e1b00 */
[----:B--2---:R-:W-:-:S04]  /*0700*/  ISETP.NE.U32.AND P0, PT, R2, RZ, PT ;  /* 0x000000ff0200720c */ /* 0x004fc80003f05070 */
[----:B------:R-:W-:-:S13]  /*0710*/  ISETP.NE.AND.EX P0, PT, R3, RZ, PT, P0 ;  /* 0x000000ff0300720c */ /* 0x000fda0003f05300 */
[----:B------:R-:W-:Y:S05]  /*0720*/  @!P0 BRA `(.L_x_3) ;  /* 0x0000000000088947 */ /* 0x000fea0003800000 */
[----:B------:R1:W5:Y:S01]  /*0730*/  LD.E R56, desc[UR36][R2.64] ;  /* 0x0000002402387980 */ /* 0x000362000c101900 */
[----:B------:R-:W-:Y:S05]  /*0740*/  BRA `(.L_x_4) ;  /* 0x0000000000247947 */ /* 0x000fea0003800000 */
.L_x_3:
[----:B------:R-:W-:Y:S02]  /*0750*/  ULDC.64 UR4, c[0x0][0x588] ;  /* 0x0001620000047ab9 */ /* 0x000fe40000000a00 */
[----:B------:R-:W-:-:S04]  /*0760*/  ISETP.NE.U32.AND P0, PT, RZ, UR4, PT ;  /* 0x00000004ff007c0c */ /* 0x000fc8000bf05070 */
[----:B------:R-:W-:-:S13]  /*0770*/  ISETP.NE.AND.EX P0, PT, RZ, UR5, PT, P0 ;  /* 0x00000005ff007c0c */ /* 0x000fda000bf05300 */
[----:B------:R-:W-:Y:S05]  /*0780*/  @!P0 BRA `(.L_x_5) ;  /* 0x00000000000c8947 */ /* 0x000fea0003800000 */
[----:B------:R-:W0:Y:S02]  /*0790*/  LDC.64 R56, c[0x0][0x588] ;  /* 0x00016200ff387b82 */ /* 0x000e240000000a00 */
[----:B0-----:R0:W5:Y:S01]  /*07a0*/  LDG.E R56, desc[UR36][R56.64] ;  /* 0x0000002438387981 */ /* 0x001162000c1e1900 */
[----:B------:R-:W-:Y:S05]  /*07b0*/  BRA `(.L_x_4) ;  /* 0x0000000000087947 */ /* 0x000fea0003800000 */
.L_x_5:
[----:B------:R-:W-:Y:S02]  /*07c0*/  ULDC UR4, c[0x0][0x580] ;  /* 0x0001600000047ab9 */ /* 0x000fe40000000800 */
[----:B------:R-:W-:-:S07]  /*07d0*/  IMAD.U32 R56, RZ, RZ, UR4 ;  /* 0x00000004ff387e24 */ /* 0x000fce000f8e00ff */
.L_x_4:
[----:B------:R-:W-:Y:S02]  /*07e0*/  ULDC.64 UR4, c[0x0][0x5a0] ;  /* 0x0001680000047ab9 */ /* 0x000fe40000000a00 */
[----:B------:R-:W-:-:S04]  /*07f0*/  ISETP.NE.U32.AND P0, PT, RZ, UR4, PT ;  /* 0x00000004ff007c0c */ /* 0x000fc8000bf05070 */
[----:B------:R-:W-:-:S13]  /*0800*/  ISETP.NE.AND.EX P0, PT, RZ, UR5, PT, P0 ;  /* 0x00000005ff007c0c */ /* 0x000fda000bf05300 */
[----:B------:R-:W-:Y:S05]  /*0810*/  @!P0 BRA `(.L_x_6) ;  /* 0x00000000001c8947 */ /* 0x000fea0003800000 */
[----:B-1----:R-:W1:Y:S02]  /*0820*/  LDC.64 R2, c[0x0][0x5a0] ;  /* 0x00016800ff027b82 */ /* 0x002e640000000a00 */
[----:B-1----:R-:W2:Y:S02]  /*0830*/  LDG.E.64 R2, desc[UR36][R2.64] ;  /* 0x0000002402027981 */ /* 0x002ea4000c1e1b00 */
[----:B--2---:R-:W-:-:S04]  /*0840*/  ISETP.NE.U32.AND P0, PT, R2, RZ, PT ;  /* 0x000000ff0200720c */ /* 0x004fc80003f05070 */
[----:B------:R-:W-:-:S13]  /*0850*/  ISETP.NE.AND.EX P0, PT, R3, RZ, PT, P0 ;  /* 0x000000ff0300720c */ /* 0x000fda0003f05300 */
[----:B------:R-:W-:Y:S05]  /*0860*/  @!P0 BRA `(.L_x_6) ;  /* 0x0000000000088947 */ /* 0x000fea0003800000 */
[----:B0-----:R2:W5:Y:S01]  /*0870*/  LD.E R57, desc[UR36][R2.64] ;  /* 0x0000002402397980 */ /* 0x001562000c101900 */
[----:B------:R-:W-:Y:S05]  /*0880*/  BRA `(.L_x_7) ;  /* 0x0000000000247947 */ /* 0x000fea0003800000 */
.L_x_6:
[----:B------:R-:W-:Y:S02]  /*0890*/  ULDC.64 UR4, c[0x0][0x590] ;  /* 0x0001640000047ab9 */ /* 0x000fe40000000a00 */
[----:B------:R-:W-:-:S04]  /*08a0*/  ISETP.NE.U32.AND P0, PT, RZ, UR4, PT ;  /* 0x00000004ff007c0c */ /* 0x000fc8000bf05070 */
[----:B------:R-:W-:-:S13]  /*08b0*/  ISETP.NE.AND.EX P0, PT, RZ, UR5, PT, P0 ;  /* 0x00000005ff007c0c */ /* 0x000fda000bf05300 */
[----:B------:R-:W-:Y:S05]  /*08c0*/  @!P0 BRA `(.L_x_8) ;  /* 0x00000000000c8947 */ /* 0x000fea0003800000 */
[----:B-1----:R-:W0:Y:S02]  /*08d0*/  LDC.64 R2, c[0x0][0x590] ;  /* 0x00016400ff027b82 */ /* 0x002e240000000a00 */
[----:B0-----:R0:W5:Y:S01]  /*08e0*/  LDG.E R57, desc[UR36][R2.64] ;  /* 0x0000002402397981 */ /* 0x001162000c1e1900 */
[----:B------:R-:W-:Y:S05]  /*08f0*/  BRA `(.L_x_7) ;  /* 0x0000000000087947 */ /* 0x000fea0003800000 */
.L_x_8:
[----:B------:R-:W-:Y:S02]  /*0900*/  ULDC UR4, c[0x0][0x584] ;  /* 0x0001610000047ab9 */ /* 0x000fe40000000800 */
[----:B0-----:R-:W-:-:S07]  /*0910*/  IMAD.U32 R57, RZ, RZ, UR4 ;  /* 0x00000004ff397e24 */ /* 0x001fce000f8e00ff */
.L_x_7:
[----:B012---:R-:W0:Y:S01]  /*0920*/  LDC R2, c[0x0][0x65c] ;  /* 0x00019700ff027b82 */ /* 0x007e220000000800 */
[----:B------:R-:W1:Y:S01]  /*0930*/  S2R R15, SR_CTAID.Y ;  /* 0x00000000000f7919 */ /* 0x000e620000002600 */
[----:B------:R-:W-:Y:S01]  /*0940*/  ULDC UR6, c[0x0][0x28c] ;  /* 0x0000a30000067ab9 */ /* 0x000fe20000000800 */
[----:B------:R-:W-:Y:S01]  /*0950*/  ISETP.NE.AND P0, PT, R7, 0x2, PT ;  /* 0x000000020700780c */ /* 0x000fe20003f05270 */
[----:B------:R-:W-:Y:S01]  /*0960*/  UIADD3 UR6, UR6, 0x3f, URZ ;  /* 0x0000003f06067890 */ /* 0x000fe2000fffe03f */
[----:B------:R-:W2:Y:S01]  /*0970*/  S2R R6, SR_CTAID.X ;  /* 0x0000000000067919 */ /* 0x000ea20000002500 */
[----:B------:R-:W-:Y:S01]  /*0980*/  UMOV UR38, URZ ;  /* 0x0000003f00267c82 */ /* 0x000fe20008000000 */
[----:B------:R-:W-:Y:S01]  /*0990*/  UMOV UR39, URZ ;  /* 0x0000003f00277c82 */ /* 0x000fe20008000000 */
[----:B------:R-:W-:Y:S01]  /*09a0*/  USHF.R.S32.HI UR7, URZ, 0x1f, UR6 ;  /* 0x0000001f3f077899 */ /* 0x000fe20008011406 */
[----:B------:R-:W-:-:S03]  /*09b0*/  ULDC.64 UR8, c[0x0][0x650] ;  /* 0x0001940000087ab9 */ /* 0x000fc60000000a00 */
[----:B------:R-:W-:-:S04]  /*09c0*/  ULEA.HI UR7, UR7, UR6, URZ, 0x6 ;  /* 0x0000000607077291 */ /* 0x000fc8000f8f303f */
[----:B------:R-:W-:Y:S01]  /*09d0*/  USHF.R.S32.HI UR40, URZ, 0x6, UR7 ;  /* 0x000000063f287899 */ /* 0x000fe20008011407 */
[----:B0-----:R-:W-:-:S13]  /*09e0*/  ISETP.NE.AND P1, PT, R2, 0x1, PT ;  /* 0x000000010200780c */ /* 0x001fda0003f25270 */
[----:B------:R-:W2:Y:S01]  /*09f0*/  @P1 LDC R17, c[0x0][0x10] ;  /* 0x00000400ff111b82 */ /* 0x000ea20000000800 */
[----:B-1----:R-:W-:Y:S02]  /*0a00*/  @P1 IMAD.MOV.U32 R8, RZ, RZ, R15 ;  /* 0x000000ffff081224 */ /* 0x002fe400078e000f */
[----:B------:R-:W-:Y:S02]  /*0a10*/  @P1 IMAD.MOV.U32 R9, RZ, RZ, RZ ;  /* 0x000000ffff091224 */ /* 0x000fe400078e00ff */
[----:B------:R-:W-:-:S03]  /*0a20*/  @P1 IMAD.MOV.U32 R7, RZ, RZ, RZ ;  /* 0x000000ffff071224 */ /* 0x000fc600078e00ff */
[----:B------:R-:W0:Y:S01]  /*0a30*/  @!P1 LDC R3, c[0x0][0xc] ;  /* 0x00000300ff039b82 */ /* 0x000e220000000800 */
[----:B------:R-:W-:Y:S01]  /*0a40*/  ULDC UR4, c[0x0][0xc] ;  /* 0x0000030000047ab9 */ /* 0x000fe20000000800 */
[----:B------:R-:W-:Y:S02]  /*0a50*/  ULDC UR5, c[0x0][0x10] ;  /* 0x0000040000057ab9 */ /* 0x000fe40000000800 */
[----:B------:R-:W-:-:S04]  /*0a60*/  UIMAD.WIDE.U32 UR4, UR4, UR5, URZ ;  /* 0x00000005040472a5 */ /* 0x000fc8000f8e003f */
[----:B------:R-:W1:Y:S01]  /*0a70*/  LDC R0, c[0x0][0x14] ;  /* 0x00000500ff007b82 */ /* 0x000e620000000800 */
[----:B--2---:R-:W-:-:S04]  /*0a80*/  @P1 IMAD.WIDE.U32 R16, R6, R17, R8 ;  /* 0x0000001106101225 */ /* 0x004fc800078e0008 */
[----:B------:R-:W-:Y:S02]  /*0a90*/  @P1 IMAD.IADD R17, R17, 0x1, R7 ;  /* 0x0000000111111824 */ /* 0x000fe400078e0207 */
[----:B------:R-:W-:Y:S02]  /*0aa0*/  IMAD.MOV.U32 R7, RZ, RZ, RZ ;  /* 0x000000ffff077224 */ /* 0x000fe400078e00ff */
[----:B0-----:R-:W-:-:S04]  /*0ab0*/  @!P1 IMAD.WIDE.U32 R8, R3, R15, R6 ;  /* 0x0000000f03089225 */ /* 0x001fc800078e0006 */
[----:B------:R-:W-:Y:S02]  /*0ac0*/  @!P1 IMAD.MOV.U32 R16, RZ, RZ, R8 ;  /* 0x000000ffff109224 */ /* 0x000fe400078e0008 */
[----:B-1----:R-:W-:-:S04]  /*0ad0*/  IMAD.WIDE.U32 R10, R0, UR4, RZ ;  /* 0x00000004000a7c25 */ /* 0x002fc8000f8e00ff */
[----:B------:R-:W-:Y:S01]  /*0ae0*/  IMAD R3, R0, UR5, RZ ;  /* 0x0000000500037c24 */ /* 0x000fe2000f8e02ff */
[----:B------:R0:W-:Y:S01]  /*0af0*/  STL.64 [R1], R10 ;  /* 0x0000000a01007387 */ /* 0x0001e20000100a00 */
[----:B------:R-:W-:Y:S02]  /*0b00*/  @!P1 IMAD.MOV.U32 R17, RZ, RZ, R9 ;  /* 0x000000ffff119224 */ /* 0x000fe400078e0009 */
[----:B------:R-:W-:Y:S01]  /*0b10*/  IMAD.IADD R0, R11, 0x1, R3 ;  /* 0x000000010b007824 */ /* 0x000fe200078e0203 */
[----:B------:R-:W-:Y:S06]  /*0b20*/  @P0 BRA `(.L_x_9) ;  /* 0x0000000000200947 */ /* 0x000fec0003800000 */
[----:B------:R-:W-:Y:S01]  /*0b30*/  UISETP.GE.U32.AND UP0, UPT, UR40, 0x5, UPT ;  /* 0x000000052800788c */ /* 0x000fe2000bf06070 */
[----:B------:R-:W-:Y:S01]  /*0b40*/  IADD3 R16, P0, R16, R10, RZ ;  /* 0x0000000a10107210 */ /* 0x000fe20007f1e0ff */
[----:B------:R-:W-:Y:S01]  /*0b50*/  UIMAD.WIDE.U32 UR4, UR40, -0x33333333, URZ ;  /* 0xcccccccd280478a5 */ /* 0x000fe2000f8e003f */
[----:B------:R-:W-:-:S03]  /*0b60*/  UMOV UR39, URZ ;  /* 0x0000003f00277c82 */ /* 0x000fc60008000000 */
[----:B------:R-:W-:Y:S01]  /*0b70*/  USHF.R.U32.HI UR4, URZ, 0x2, UR5 ;  /* 0x000000023f047899 */ /* 0x000fe20008011605 */
[----:B------:R-:W-:-:S03]  /*0b80*/  IMAD.X R17, R0, 0x1, R17, P0 ;  /* 0x0000000100117824 */ /* 0x000fc600000e0611 */
[----:B------:R-:W-:Y:S02]  /*0b90*/  UIMAD UR38, UR4, -0x5, UR40 ;  /* 0xfffffffb042678a4 */ /* 0x000fe4000f8e0228 */
[----:B------:R-:W-:-:S12]  /*0ba0*/  @UP0 ULOP3.LUT UR39, UR4, 0x1, URZ, 0xc0, !UPT ;  /* 0x0000000104270892 */ /* 0x000fd8000f8ec03f */
.L_x_9:
[----:B------:R-:W-:Y:S01]  /*0bb0*/  ISETP.GE.U32.AND P0, PT, R16, UR8, PT ;  /* 0x0000000810007c0c */ /* 0x000fe2000bf06070 */
[----:B------:R-:W-:Y:S01]  /*0bc0*/  IMAD.MOV.U32 R22, RZ, RZ, -0x1 ;  /* 0xffffffffff167424 */ /* 0x000fe200078e00ff */
[----:B------:R-:W-:Y:S01]  /*0bd0*/  PRMT R3, RZ, 0x7610, R3 ;  /* 0x00007610ff037816 */ /* 0x000fe20000000003 */
[----:B------:R-:W-:Y:S01]  /*0be0*/  IMAD.MOV.U32 R18, RZ, RZ, -0x1 ;  /* 0xffffffffff127424 */ /* 0x000fe200078e00ff */
[----:B------:R-:W-:Y:S01]  /*0bf0*/  ISETP.GE.U32.AND.EX P0, PT, R17, UR9, PT, P0 ;  /* 0x0000000911007c0c */ /* 0x000fe2000bf06100 */
[----:B------:R-:W-:-:S12]  /*0c00*/  IMAD.MOV.U32 R19, RZ, RZ, -0x1 ;  /* 0xffffffffff137424 */ /* 0x000fd800078e00ff */
[----:B------:R-:W-:Y:S05]  /*0c10*/  @P0 BRA `(.L_x_10) ;  /* 0x0000000400580947 */ /* 0x000fea0003800000 */
[----:B------:R-:W1:Y:S01]  /*0c20*/  LDC.64 R20, c[0x0][0x628] ;  /* 0x00018a00ff147b82 */ /* 0x000e620000000a00 */
[----:B------:R-:W-:Y:S02]  /*0c30*/  IMAD.MOV.U32 R8, RZ, RZ, R16 ;  /* 0x000000ffff087224 */ /* 0x000fe400078e0010 */
[----:B------:R-:W-:-:S05]  /*0c40*/  IMAD.MOV.U32 R9, RZ, RZ, R17 ;  /* 0x000000ffff097224 */ /* 0x000fca00078e0011 */
[----:B------:R-:W2:Y:S08]  /*0c50*/  LDC R18, c[0x0][0x630] ;  /* 0x00018c00ff127b82 */ /* 0x000eb00000000800 */
[----:B------:R-:W3:Y:S01]  /*0c60*/  LDC.64 R24, c[0x0][0x620] ;  /* 0x00018800ff187b82 */ /* 0x000ee20000000a00 */
[----:B-1----:R-:W-:-:S04]  /*0c70*/  ISETP.NE.U32.AND P0, PT, R20, RZ, PT ;  /* 0x000000ff1400720c */ /* 0x002fc80003f05070 */
[----:B------:R-:W-:-:S13]  /*0c80*/  ISETP.NE.AND.EX P0, PT, R21, RZ, PT, P0 ;  /* 0x000000ff1500720c */ /* 0x000fda0003f05300 */
[----:B--23--:R-:W-:Y:S05]  /*0c90*/  @!P0 BRA `(.L_x_11) ;  /* 0x0000000000288947 */ /* 0x00cfea0003800000 */
[----:B------:R-:W1:Y:S02]  /*0ca0*/  LDC R3, c[0x0][0x634] ;  /* 0x00018d00ff037b82 */ /* 0x000e640000000800 */
[----:B-1----:R-:W-:-:S05]  /*0cb0*/  IADD3 R3, P0, R16, R3, RZ ;  /* 0x0000000310037210 */ /* 0x002fca0007f1e0ff */
[----:B------:R-:W-:-:S04]  /*0cc0*/  IMAD.X R19, RZ, RZ, R17, P0 ;  /* 0x000000ffff137224 */ /* 0x000fc800000e0611 */
[----:B------:R-:W-:-:S04]  /*0cd0*/  IMAD.WIDE.U32 R8, R19, R20, RZ ;  /* 0x0000001413087225 */ /* 0x000fc800078e00ff */
[----:B0-----:R-:W-:-:S04]  /*0ce0*/  IMAD.WIDE.U32 R10, P0, R3, R21, R8 ;  /* 0x00000015030a7225 */ /* 0x001fc80007800008 */
[----:B------:R-:W-:-:S04]  /*0cf0*/  IMAD.WIDE.U32 R8, R3, R20, RZ ;  /* 0x0000001403087225 */ /* 0x000fc800078e00ff */
[----:B------:R-:W-:Y:S01]  /*0d00*/  IMAD.X R13, RZ, RZ, RZ, P0 ;  /* 0x000000ffff0d7224 */ /* 0x000fe200000e06ff */
[----:B------:R-:W-:Y:S01]  /*0d10*/  IADD3 RZ, P0, R9, R10, RZ ;  /* 0x0000000a09ff7210 */ /* 0x000fe20007f1e0ff */
[----:B------:R-:W-:-:S04]  /*0d20*/  IMAD.MOV.U32 R12, RZ, RZ, R11 ;  /* 0x000000ffff0c7224 */ /* 0x000fc800078e000b */
[----:B------:R-:W-:-:S08]  /*0d30*/  IMAD.WIDE.U32.X R8, R19, R21, R12, P0 ;  /* 0x0000001513087225 */ /* 0x000fd000000e040c */
.L_x_11:
[-CC-:B------:R-:W-:Y:S01]  /*0d40*/  SHF.R.U64 R30, R8, R18.reuse, R9.reuse ;  /* 0x00000012081e7219 */ /* 0x180fe20000001209 */
[----:B------:R-:W1:Y:S01]  /*0d50*/  LDC R12, c[0x0][0x618] ;  /* 0x00018600ff0c7b82 */ /* 0x000e620000000800 */
[----:B------:R-:W-:Y:S01]  /*0d60*/  SHF.R.U32.HI R7, RZ, R18, R9 ;  /* 0x00000012ff077219 */ /* 0x000fe20000011609 */
[----:B------:R-:W-:Y:S01]  /*0d70*/  ULDC UR4, c[0x0][0x150] ;  /* 0x0000540000047ab9 */ /* 0x000fe20000000800 */
[----:B0-----:R-:W-:Y:S02]  /*0d80*/  IADD3 R11, P0, RZ, -R30, RZ ;  /* 0x8000001eff0b7210 */ /* 0x001fe40007f1e0ff */
[----:B------:R-:W-:-:S03]  /*0d90*/  I2FP.F32.U32 R3, R6 ;  /* 0x0000000600037245 */ /* 0x000fc60000201000 */
[----:B------:R-:W0:Y:S01]  /*0da0*/  LDC.64 R26, c[0x0][0x640] ;  /* 0x00019000ff1a7b82 */ /* 0x000e220000000a00 */
[----:B------:R-:W-:Y:S02]  /*0db0*/  IMAD.X R13, RZ, RZ, ~R7, P0 ;  /* 0x000000ffff0d7224 */ /* 0x000fe400000e0e07 */
[----:B------:R-:W-:Y:S01]  /*0dc0*/  FMUL R3, R3, UR4 ;  /* 0x0000000403037c20 */ /* 0x000fe20008400000 */
[----:B------:R-:W-:Y:S01]  /*0dd0*/  IMAD.WIDE.U32 R8, R11, R24, R16 ;  /* 0x000000180b087225 */ /* 0x000fe200078e0010 */
[----:B------:R-:W-:-:S03]  /*0de0*/  ULDC UR4, c[0x0][0x154] ;  /* 0x0000550000047ab9 */ /* 0x000fc60000000800 */
[----:B------:R-:W-:Y:S01]  /*0df0*/  IMAD R10, R13, R24, RZ ;  /* 0x000000180d0a7224 */ /* 0x000fe200078e02ff */
[----:B------:R-:W2:Y:S01]  /*0e00*/  LDC R7, c[0x0][0x144] ;  /* 0x00005100ff077b82 */ /* 0x000ea20000000800 */
[----:B------:R-:W3:Y:S02]  /*0e10*/  F2I.U32.TRUNC.NTZ R3, R3 ;  /* 0x0000000300037305 */ /* 0x000ee4000020f000 */
[----:B------:R-:W-:-:S04]  /*0e20*/  IMAD R11, R11, R25, R10 ;  /* 0x000000190b0b7224 */ /* 0x000fc800078e020a */
[----:B------:R-:W-:Y:S01]  /*0e30*/  IMAD.IADD R9, R9, 0x1, R11 ;  /* 0x0000000109097824 */ /* 0x000fe200078e020b */
[----:B------:R-:W4:Y:S01]  /*0e40*/  LDC R18, c[0x0][0x608] ;  /* 0x00018200ff127b82 */ /* 0x000f220000000800 */
[----:B------:R-:W-:-:S03]  /*0e50*/  IMAD.MOV.U32 R11, RZ, RZ, -0x1 ;  /* 0xffffffffff0b7424 */ /* 0x000fc600078e00ff */
[-C--:B-1----:R-:W-:Y:S02]  /*0e60*/  SHF.R.U64 R22, R8, R12.reuse, R9 ;  /* 0x0000000c08167219 */ /* 0x082fe40000001209 */
[----:B------:R-:W-:Y:S02]  /*0e70*/  I2FP.F32.U32 R8, R15 ;  /* 0x0000000f00087245 */ /* 0x000fe40000201000 */
[----:B------:R-:W1:Y:S01]  /*0e80*/  LDC R24, c[0x0][0x658] ;  /* 0x00019600ff187b82 */ /* 0x000e620000000800 */
[----:B0-----:R-:W-:Y:S01]  /*0e90*/  ISETP.NE.U32.AND P0, PT, R26, RZ, PT ;  /* 0x000000ff1a00720c */ /* 0x001fe20003f05070 */
[----:B---3--:R-:W-:Y:S01]  /*0ea0*/  IMAD.MOV R10, RZ, RZ, -R3 ;  /* 0x000000ffff0a7224 */ /* 0x008fe200078e0a03 */
[----:B------:R-:W-:Y:S01]  /*0eb0*/  SHF.R.U32.HI R9, RZ, R12, R9 ;  /* 0x0000000cff097219 */ /* 0x000fe20000011609 */
[----:B------:R-:W-:Y:S01]  /*0ec0*/  FMUL R8, R8, UR4 ;  /* 0x0000000408087c20 */ /* 0x000fe20008400000 */
[----:B------:R-:W-:-:S03]  /*0ed0*/  ISETP.NE.AND.EX P0, PT, R27, RZ, PT, P0 ;  /* 0x000000ff1b00720c */ /* 0x000fc60003f05300 */
[----:B------:R-:W0:Y:S01]  /*0ee0*/  LDC R20, c[0x0][0x148] ;  /* 0x00005200ff147b82 */ /* 0x000e220000000800 */
[----:B--2---:R-:W-:-:S07]  /*0ef0*/  IMAD R3, R7, R10, R6 ;  /* 0x0000000a07037224 */ /* 0x004fce00078e0206 */
[----:B------:R-:W2:Y:S01]  /*0f00*/  LDC R21, c[0x0][0x600] ;  /* 0x00018000ff157b82 */ /* 0x000ea20000000800 */
[-CC-:B----4-:R-:W-:Y:S02]  /*0f10*/  SHF.R.U64 R32, R22, R18.reuse, R9.reuse ;  /* 0x0000001216207219 */ /* 0x190fe40000001209 */
[----:B------:R-:W-:Y:S01]  /*0f20*/  SHF.R.U32.HI R7, RZ, R18, R9 ;  /* 0x00000012ff077219 */ /* 0x000fe20000011609 */
[----:B------:R-:W-:Y:S01]  /*0f30*/  IMAD.MOV.U32 R9, RZ, RZ, 0x1 ;  /* 0x00000001ff097424 */ /* 0x000fe200078e00ff */
[----:B------:R3:W4:Y:S03]  /*0f40*/  F2I.U32.TRUNC.NTZ R18, R8 ;  /* 0x0000000800127305 */ /* 0x000726000020f000 */
[----:B------:R-:W0:Y:S01]  /*0f50*/  LDC R25, c[0x0][0x648] ;  /* 0x00019200ff197b82 */ /* 0x000e220000000800 */
[-C--:B-1----:R-:W-:Y:S02]  /*0f60*/  SHF.L.U32 R6, R11, R24.reuse, RZ ;  /* 0x000000180b067219 */ /* 0x082fe400000006ff */
[----:B------:R-:W-:-:S02]  /*0f70*/  SHF.R.U64 R34, R32, R24, R7 ;  /* 0x0000001820227219 */ /* 0x000fc40000001207 */
[----:B------:R-:W-:Y:S02]  /*0f80*/  LOP3.LUT R13, RZ, R6, RZ, 0x33, !PT ;  /* 0x00000006ff0d7212 */ /* 0x000fe400078e33ff */
[-C--:B------:R-:W-:Y:S01]  /*0f90*/  SHF.R.U32.HI R7, RZ, R24.reuse, R7 ;  /* 0x00000018ff077219 */ /* 0x080fe20000011607 */
[----:B------:R-:W1:Y:S01]  /*0fa0*/  LDC R29, c[0x0][0x638] ;  /* 0x00018e00ff1d7b82 */ /* 0x000e620000000800 */
[----:B------:R-:W-:Y:S01]  /*0fb0*/  SHF.L.U32 R12, R9, R24, RZ ;  /* 0x00000018090c7219 */ /* 0x000fe200000006ff */
[----:B------:R-:W-:-:S06]  /*0fc0*/  IMAD.MOV.U32 R6, RZ, RZ, R34 ;  /* 0x000000ffff067224 */ /* 0x000fcc00078e0022 */
[----:B------:R-:W0:Y:S01]  /*0fd0*/  LDC R28, c[0x0][0x610] ;  /* 0x00018400ff1c7b82 */ /* 0x000e220000000800 */
[----:B---34-:R-:W-:Y:S05]  /*0fe0*/  @!P0 BRA `(.L_x_12) ;  /* 0x0000000000288947 */ /* 0x018fea0003800000 */
[----:B------:R-:W3:Y:S02]  /*0ff0*/  LDC R11, c[0x0][0x64c] ;  /* 0x00019300ff0b7b82 */ /* 0x000ee40000000800 */
[----:B---3--:R-:W-:-:S05]  /*1000*/  IADD3 R11, P0, R34, R11, RZ ;  /* 0x0000000b220b7210 */ /* 0x008fca0007f1e0ff */
[----:B------:R-:W-:-:S04]  /*1010*/  IMAD.X R19, RZ, RZ, R7, P0 ;  /* 0x000000ffff137224 */ /* 0x000fc800000e0607 */
[----:B------:R-:W-:-:S04]  /*1020*/  IMAD.WIDE.U32 R6, R19, R26, RZ ;  /* 0x0000001a13067225 */ /* 0x000fc800078e00ff */
[----:B------:R-:W-:-:S04]  /*1030*/  IMAD.WIDE.U32 R8, P0, R11, R27, R6 ;  /* 0x0000001b0b087225 */ /* 0x000fc80007800006 */
[----:B------:R-:W-:-:S04]  /*1040*/  IMAD.WIDE.U32 R6, R11, R26, RZ ;  /* 0x0000001a0b067225 */ /* 0x000fc800078e00ff */
[----:B------:R-:W-:Y:S01]  /*1050*/  IMAD.X R11, RZ, RZ, RZ, P0 ;  /* 0x000000ffff0b7224 */ /* 0x000fe200000e06ff */
[----:B------:R-:W-:Y:S01]  /*1060*/  IADD3 RZ, P0, R7, R8, RZ ;  /* 0x0000000807ff7210 */ /* 0x000fe20007f1e0ff */
[----:B------:R-:W-:-:S04]  /*1070*/  IMAD.MOV.U32 R10, RZ, RZ, R9 ;  /* 0x000000ffff0a7224 */ /* 0x000fc800078e0009 */
[----:B------:R-:W-:-:S08]  /*1080*/  IMAD.WIDE.U32.X R6, R19, R27, R10, P0 ;  /* 0x0000001b13067225 */ /* 0x000fd000000e040a */
.L_x_12:
[----:B0-----:R-:W-:Y:S01]  /*1090*/  SHF.R.U64 R6, R6, R25, R7 ;  /* 0x0000001906067219 */ /* 0x001fe20000001207 */
[----:B--2---:R-:W-:Y:S01]  /*10a0*/  VIADD R7, R21, 0xffffffff ;  /* 0xffffffff15077836 */ /* 0x004fe20000000000 */
[----:B------:R-:W-:Y:S01]  /*10b0*/  LOP3.LUT R13, R32, R13, RZ, 0xc0, !PT ;  /* 0x0000000d200d7212 */ /* 0x000fe200078ec0ff */
[----:B------:R-:W-:Y:S02]  /*10c0*/  IMAD.MOV R18, RZ, RZ, -R18 ;  /* 0x000000ffff127224 */ /* 0x000fe400078e0a12 */
[----:B------:R-:W-:Y:S01]  /*10d0*/  IMAD.MOV R8, RZ, RZ, -R6 ;  /* 0x000000ffff087224 */ /* 0x000fe200078e0a06 */
[----:B------:R-:W-:Y:S01]  /*10e0*/  LOP3.LUT R7, R22, R7, RZ, 0xc0, !PT ;  /* 0x0000000716077212 */ /* 0x000fe200078ec0ff */
[----:B------:R-:W-:Y:S02]  /*10f0*/  IMAD R12, R12, R6, R13 ;  /* 0x000000060c0c7224 */ /* 0x000fe400078e020d */
[----:B------:R-:W-:Y:S02]  /*1100*/  @P1 IMAD R3, R20, R18, R15 ;  /* 0x0000001214031224 */ /* 0x000fe400078e020f */
[----:B-1----:R-:W-:-:S02]  /*1110*/  IMAD R6, R8, R29, R34 ;  /* 0x0000001d08067224 */ /* 0x002fc400078e0222 */
[----:B------:R-:W-:Y:S02]  /*1120*/  IMAD R22, R12, R28, R3 ;  /* 0x0000001c0c167224 */ /* 0x000fe400078e0203 */
[----:B------:R-:W-:Y:S02]  /*1130*/  IMAD R7, R6, R21, R7 ;  /* 0x0000001506077224 */ /* 0x000fe400078e0207 */
[----:B------:R-:W-:Y:S02]  /*1140*/  IMAD.MOV.U32 R3, RZ, RZ, 0x1 ;  /* 0x00000001ff037424 */ /* 0x000fe400078e00ff */
[----:B------:R-:W-:Y:S01]  /*1150*/  IMAD.MOV.U32 R19, RZ, RZ, R30 ;  /* 0x000000ffff137224 */ /* 0x000fe200078e001e */
[----:B------:R-:W-:Y:S02]  /*1160*/  SEL R18, R7, R22, !P1 ;  /* 0x0000001607127207 */ /* 0x000fe40004800000 */
[----:B------:R-:W-:-:S07]  /*1170*/  SEL R22, R22, R7, !P1 ;  /* 0x0000000716167207 */ /* 0x000fce0004800000 */
.L_x_10:
[----:B------:R-:W-:Y:S05]  /*1180*/  @!P2 BRA `(.L_x_13) ;  /* 0x0000003800c8a947 */ /* 0x000fea0003800000 */
[----:B------:R-:W-:-:S13]  /*1190*/  ISETP.GT.U32.AND P0, PT, R31, 0x1, PT ;  /* 0x000000011f00780c */ /* 0x000fda0003f04070 */
[----:B------:R-:W-:Y:S05]  /*11a0*/  @P0 EXIT ;  /* 0x000000000000094d */ /* 0x000fea0003800000 */
.L_x_14:
[----:B------:R-:W-:-:S08]  /*11b0*/  NOP ;  /* 0x0000000000007918 */ /* 0x000fd00000000000 */
[----:B------:R-:W1:Y:S02]  /*11c0*/  USETMAXREG.TRY_ALLOC.CTAPOOL UP0, 0xe8 ;  /* 0x000000e8000079c8 */ /* 0x000e640008000600 */
[----:B-1----:R-:W-:-:S13]  /*11d0*/  PLOP3.LUT P0, PT, PT, PT, UP0, 0x80, 0x0 ;  /* 0x000000000000781c */ /* 0x002fda0003f0f008 */
[----:B------:R-:W-:Y:S05]  /*11e0*/  @!P0 BRA `(.L_x_14) ;  /* 0xfffffffc00f08947 */ /* 0x000fea000383ffff */
[----:B------:R-:W-:-:S13]  /*11f0*/  LOP3.LUT P0, RZ, R3, 0xff, RZ, 0xc0, !PT ;  /* 0x000000ff03ff7812 */ /* 0x000fda000780c0ff */
[----:B------:R-:W-:Y:S05]  /*1200*/  @!P0 EXIT ;  /* 0x000000000000894d */ /* 0x000fea0003800000 */
[----:B------:R-:W2:Y:S01]  /*1210*/  LDL.64 R8, [R1] ;  /* 0x0000000001087983 */ /* 0x000ea20000100a00 */
[----:B------:R-:W-:Y:S01]  /*1220*/  SHF.R.S32.HI R4, RZ, 0x1f, R5 ;  /* 0x0000001fff047819 */ /* 0x000fe20000011405 */
[----:B------:R-:W1:Y:S01]  /*1230*/  S2UR UR4, SR_CgaCtaId ;  /* 0x00000000000479c3 */ /* 0x000e620000008800 */
[----:B------:R-:W-:Y:S01]  /*1240*/  UMOV UR41, 0x400 ;  /* 0x0000040000297882 */ /* 0x000fe20000000000 */
[----:B------:R-:W-:Y:S01]  /*1250*/  UISETP.LT.AND UP0, UPT, UR40, 0x1, UPT ;  /* 0x000000012800788c */ /* 0x000fe2000bf01270 */
[CC--:B------:R-:W-:Y:S01]  /*1260*/  LEA.HI R3, R4.reuse, R5.reuse, RZ, 0x2 ;  /* 0x0000000504037211 */ /* 0x0c0fe200078f10ff */
[----:B------:R-:W-:Y:S01]  /*1270*/  UIADD3 UR5, UR43, -0x1, URZ ;  /* 0xffffffff2b057890 */ /* 0x000fe2000fffe03f */
[----:B------:R-:W-:Y:S01]  /*1280*/  LEA.HI R4, R4, R5, RZ, 0x5 ;  /* 0x0000000504047211 */ /* 0x000fe200078f28ff */
[----:B------:R-:W-:Y:S01]  /*1290*/  USEL UR42, UR40, 0x1, UP0 ;  /* 0x00000001282a7887 */ /* 0x000fe20008000000 */
[--C-:B------:R-:W-:Y:S01]  /*12a0*/  SHF.R.S32.HI R58, RZ, 0x2, R3.reuse ;  /* 0x00000002ff3a7819 */ /* 0x100fe20000011403 */
[----:B------:R-:W3:Y:S01]  /*12b0*/  LDC R64, c[0x0][0x658] ;  /* 0x00019600ff407b82 */ /* 0x000ee20000000800 */
[----:B------:R-:W-:Y:S01]  /*12c0*/  SHF.R.S32.HI R7, RZ, 0x1f, R3 ;  /* 0x0000001fff077819 */ /* 0x000fe20000011403 */
[----:B------:R-:W-:Y:S01]  /*12d0*/  UISETP.NE.AND UP0, UPT, UR5, URZ, UPT ;  /* 0x0000003f0500728c */ /* 0x000fe2000bf05270 */
[----:B------:R-:W-:Y:S01]  /*12e0*/  LOP3.LUT R6, R3, 0xfffffffc, RZ, 0xc0, !PT ;  /* 0xfffffffc03067812 */ /* 0x000fe200078ec0ff */
[----:B------:R-:W-:Y:S01]  /*12f0*/  ULDC UR8, c[0x0][0x284] ;  /* 0x0000a10000087ab9 */ /* 0x000fe20000000800 */
[----:B------:R-:W-:Y:S01]  /*1300*/  LEA.HI R7, R7, R58, RZ, 0x3 ;  /* 0x0000003a07077211 */ /* 0x000fe200078f18ff */
[----:B------:R-:W-:Y:S01]  /*1310*/  USEL UR7, URZ, 0x1, UP0 ;  /* 0x000000013f077887 */ /* 0x000fe20008000000 */
[----:B------:R-:W-:Y:S01]  /*1320*/  SHF.R.S32.HI R3, RZ, 0x5, R4 ;  /* 0x00000005ff037819 */ /* 0x000fe20000011404 */
[----:B------:R-:W4:Y:S01]  /*1330*/  LDC.64 R62, c[0x0][0x5c8] ;  /* 0x00017200ff3e7b82 */ /* 0x000f220000000a00 */
[----:B------:R-:W-:Y:S01]  /*1340*/  LOP3.LUT R7, R7, 0xfffffff8, RZ, 0xc0, !PT ;  /* 0xfffffff807077812 */ /* 0x000fe200078ec0ff */
[----:B------:R-:W-:Y:S01]  /*1350*/  IMAD.IADD R6, R5, 0x1, -R6 ;  /* 0x0000000105067824 */ /* 0x000fe200078e0a06 */
[----:B------:R-:W-:Y:S01]  /*1360*/  LOP3.LUT R72, R23, 0x1, RZ, 0xfc, !PT ;  /* 0x0000000117487812 */ /* 0x000fe200078efcff */
[----:B------:R-:W-:Y:S01]  /*1370*/  IMAD.MOV.U32 R5, RZ, RZ, 0x1 ;  /* 0x00000001ff057424 */ /* 0x000fe200078e00ff */
[----:B------:R-:W-:Y:S01]  /*1380*/  USHF.L.U32 UR47, UR40, 0x1, URZ ;  /* 0x00000001282f7899 */ /* 0x000fe2000800063f */
[----:B------:R-:W-:Y:S01]  /*1390*/  IMAD.IADD R58, R58, 0x1, -R7 ;  /* 0x000000013a3a7824 */ /* 0x000fe200078e0a07 */
[----:B------:R-:W-:Y:S01]  /*13a0*/  UIADD3 UR42, -UR42, UR40, URZ ;  /* 0x000000282a2a7290 */ /* 0x000fe2000fffe13f */
[----:B------:R-:W0:Y:S01]  /*13b0*/  LDC R65, c[0x0][0x288] ;  /* 0x0000a200ff417b82 */ /* 0x000e220000000800 */
[----:B-1----:R-:W-:Y:S01]  /*13c0*/  ULEA UR41, UR4, UR41, 0x18 ;  /* 0x0000002904297291 */ /* 0x002fe2000f8ec03f */
[C-C-:B------:R-:W-:Y:S01]  /*13d0*/  IMAD R69, R3.reuse, -0x10, -R58.reuse ;  /* 0xfffffff003457824 */ /* 0x140fe200078e0a3a */
[--C-:B------:R-:W-:Y:S01]  /*13e0*/  SHF.R.S32.HI R59, RZ, 0x1f, R58.reuse ;  /* 0x0000001fff3b7819 */ /* 0x100fe2000001143a */
[----:B------:R-:W-:Y:S01]  /*13f0*/  USHF.L.U32 UR4, UR5, 0x3, URZ ;  /* 0x0000000305047899 */ /* 0x000fe2000800063f */
[----:B------:R-:W-:Y:S01]  /*1400*/  IMAD.SHL.U32 R60, R6, 0x2, RZ ;  /* 0x00000002063c7824 */ /* 0x000fe200078e00ff */
[----:B------:R-:W-:Y:S01]  /*1410*/  UIADD3 UR5, UR41, 0x180, URZ ;  /* 0x0000018029057890 */ /* 0x000fe2000fffe03f */
[----:B------:R-:W-:Y:S01]  /*1420*/  IMAD.U32 R73, RZ, RZ, UR7 ;  /* 0x00000007ff497e24 */ /* 0x000fe2000f8e00ff */
[----:B------:R-:W1:Y:S01]  /*1430*/  LDC R67, c[0x0][0x600] ;  /* 0x00018000ff437b82 */ /* 0x000e620000000800 */
[----:B------:R-:W-:Y:S01]  /*1440*/  IMAD.WIDE R58, R3, 0x10, R58 ;  /* 0x00000010033a7825 */ /* 0x000fe200078e023a */
[----:B------:R-:W-:Y:S01]  /*1450*/  UIADD3 UR6, UR41, 0x14180, URZ ;  /* 0x0001418029067890 */ /* 0x000fe2000fffe03f */
[----:B------:R-:W-:Y:S01]  /*1460*/  SHF.R.S32.HI R61, RZ, 0x1f, R60 ;  /* 0x0000001fff3d7819 */ /* 0x000fe2000001143c */
[----:B------:R-:W-:Y:S01]  /*1470*/  USHF.R.U32.HI UR5, URZ, 0x4, UR5 ;  /* 0x000000043f057899 */ /* 0x000fe20008011605 */
[----:B------:R-:W-:Y:S01]  /*1480*/  IMAD.MOV.U32 R3, RZ, RZ, -0x1 ;  /* 0xffffffffff037424 */ /* 0x000fe200078e00ff */
[----:B------:R-:W-:Y:S01]  /*1490*/  USHF.R.U32.HI UR6, URZ, 0x4, UR6 ;  /* 0x000000043f067899 */ /* 0x000fe20008011606 */
[----:B------:R-:W-:Y:S01]  /*14a0*/  VIADD R69, R69, UR8 ;  /* 0x0000000845457c36 */ /* 0x000fe20008000000 */
[----:B------:R-:W-:Y:S01]  /*14b0*/  UIADD3 UR48, UR41, 0x60, URZ ;  /* 0x0000006029307890 */ /* 0x000fe2000fffe03f */
[C---:B----4-:R-:W-:Y:S01]  /*14c0*/  SHF.L.U64.HI R63, R62.reuse, 0x3, R63 ;  /* 0x000000033e3f7819 */ /* 0x050fe2000001023f */
[----:B------:R-:W-:Y:S01]  /*14d0*/  ULOP3.LUT UR4, UR4, 0x8, URZ, 0xc0, !UPT ;  /* 0x0000000804047892 */ /* 0x000fe2000f8ec03f */
[-C--:B---3--:R-:W-:Y:S01]  /*14e0*/  SHF.L.U32 R3, R3, R64.reuse, RZ ;  /* 0x0000004003037219 */ /* 0x088fe200000006ff */
[----:B------:R-:W-:Y:S01]  /*14f0*/  ULOP3.LUT UR5, UR5, 0x3fff, URZ, 0xc0, !UPT ;  /* 0x00003fff05057892 */ /* 0x000fe2000f8ec03f */
[----:B------:R-:W-:Y:S01]  /*1500*/  SHF.L.U32 R64, R5, R64, RZ ;  /* 0x0000004005407219 */ /* 0x000fe200000006ff */
[----:B------:R-:W-:Y:S01]  /*1510*/  ULOP3.LUT UR6, UR6, 0x3fff, URZ, 0xc0, !UPT ;  /* 0x00003fff06067892 */ /* 0x000fe2000f8ec03f */
[----:B------:R-:W-:Y:S01]  /*1520*/  IMAD.SHL.U32 R62, R62, 0x8, RZ ;  /* 0x000000083e3e7824 */ /* 0x000fe200078e00ff */
[----:B------:R-:W-:Y:S01]  /*1530*/  LOP3.LUT R68, RZ, R3, RZ, 0x33, !PT ;  /* 0x00000003ff447212 */ /* 0x000fe200078e33ff */
[----:B0-----:R-:W-:Y:S01]  /*1540*/  IMAD R65, R6, -0x2, R65 ;  /* 0xfffffffe06417824 */ /* 0x001fe200078e0241 */
[----:B------:R-:W-:-:S02]  /*1550*/  ULEA UR43, UR43, UR48, 0x3 ;  /* 0x000000302b2b7291 */ /* 0x000fc4000f8e183f */
[----:B------:R-:W-:Y:S02]  /*1560*/  ULOP3.LUT UR49, UR4, 0x8, URZ, 0x3c, !UPT ;  /* 0x0000000804317892 */ /* 0x000fe4000f8e3c3f */
[----:B------:R-:W-:Y:S01]  /*1570*/  ULOP3.LUT UR44, UR4, 0x18, URZ, 0x3c, !UPT ;  /* 0x00000018042c7892 */ /* 0x000fe2000f8e3c3f */
[----:B-1----:R-:W-:Y:S01]  /*1580*/  VIADD R67, R67, 0xffffffff ;  /* 0xffffffff43437836 */ /* 0x002fe20000000000 */
[----:B------:R-:W-:Y:S02]  /*1590*/  ULOP3.LUT UR45, UR5, 0x10000, URZ, 0xfc, !UPT ;  /* 0x00010000052d7892 */ /* 0x000fe4000f8efc3f */
[----:B------:R-:W-:Y:S01]  /*15a0*/  ULOP3.LUT UR46, UR6, 0x10000, URZ, 0xfc, !UPT ;  /* 0x00010000062e7892 */ /* 0x000fe2000f8efc3f */
[----:B--2---:R-:W-:-:S11]  /*15b0*/  SHF.L.U64.HI R66, R8, 0x1, R0 ;  /* 0x0000000108427819 */ /* 0x004fd60000010200 */
.L_x_98:
[----:B------:R-:W-:-:S04]  /*15c0*/  SHF.L.U32 R0, R73, 0x1f, RZ ;  /* 0x0000001f49007819 */ /* 0x000fc800000006ff */
[----:B------:R-:W0:Y:S02]  /*15d0*/  SYNCS.PHASECHK.TRANS64.TRYWAIT P0, [UR43+-0x8], R0 ;  /* 0xfffff800ff0075a7 */ /* 0x000e24000800016b */
[----:B01--4-:R-:W-:Y:S05]  /*15e0*/  @!P0 BRA `(.L_x_15) ;  /* 0x0000004400e48947 */ /* 0x013fea0003800000 */
.L_x_121:
[----:B------:R-:W-:Y:S02]  /*15f0*/  ULDC UR4, c[0x0][0x28c] ;  /* 0x0000a30000047ab9 */ /* 0x000fe40000000800 */
[----:B------:R-:W-:-:S13]  /*1600*/  ISETP.LT.AND P0, PT, RZ, UR4, PT ;  /* 0x00000004ff007c0c */ /* 0x000fda000bf01270 */
[----:B------:R-:W-:Y:S05]  /*1610*/  @P0 BRA `(.L_x_16) ;  /* 0x0000000000400947 */ /* 0x000fea0003800000 */
[----:B0-----:R-:W-:Y:S01]  /*1620*/  MOV R0, 0x0 ;  /* 0x0000000000007802 */ /* 0x001fe20000000f00 */
[----:B------:R-:W-:Y:S01]  /*1630*/  ULDC.64 UR4, c[0x4][0x68] ;  /* 0x01001a0000047ab9 */ /* 0x000fe20000000a00 */
[----:B------:R-:W-:Y:S01]  /*1640*/  ULDC.64 UR6, c[0x4][0x8] ;  /* 0x0100020000067ab9 */ /* 0x000fe20000000a00 */
[----:B------:R-:W-:Y:S01]  /*1650*/  IMAD.U32 R4, RZ, RZ, UR4 ;  /* 0x00000004ff047e24 */ /* 0x000fe2000f8e00ff */
[----:B------:R0:W1:Y:S01]  /*1660*/  LDC.64 R14, c[0x4][R0] ;  /* 0x01000000000e7b82 */ /* 0x0000620000000a00 */
[----:B------:R-:W-:Y:S01]  /*1670*/  IMAD.U32 R5, RZ, RZ, UR5 ;  /* 0x00000005ff057e24 */ /* 0x000fe2000f8e00ff */
[----:B------:R-:W-:Y:S01]  /*1680*/  ULDC.64 UR4, c[0x4][0x70] ;  /* 0x01001c0000047ab9 */ /* 0x000fe20000000a00 */
[----:B------:R-:W-:Y:S02]  /*1690*/  IMAD.U32 R10, RZ, RZ, UR6 ;  /* 0x00000006ff0a7e24 */ /* 0x000fe4000f8e00ff */
[----:B------:R-:W-:Y:S02]  /*16a0*/  IMAD.U32 R6, RZ, RZ, UR4 ;  /* 0x00000004ff067e24 */ /* 0x000fe4000f8e00ff */
[----:B------:R-:W-:-:S02]  /*16b0*/  IMAD.U32 R7, RZ, RZ, UR5 ;  /* 0x00000005ff077e24 */ /* 0x000fc4000f8e00ff */
[----:B------:R-:W-:Y:S02]  /*16c0*/  IMAD.U32 R11, RZ, RZ, UR7 ;  /* 0x00000007ff0b7e24 */ /* 0x000fe4000f8e00ff */
[----:B------:R-:W-:Y:S02]  /*16d0*/  IMAD.MOV.U32 R8, RZ, RZ, 0x1e1 ;  /* 0x000001e1ff087424 */ /* 0x000fe400078e00ff */
[----:B------:R-:W-:Y:S02]  /*16e0*/  IMAD.MOV.U32 R12, RZ, RZ, 0x1 ;  /* 0x00000001ff0c7424 */ /* 0x000fe400078e00ff */
[----:B0-----:R-:W-:-:S07]  /*16f0*/  IMAD.MOV.U32 R13, RZ, RZ, RZ ;  /* 0x000000ffff0d7224 */ /* 0x001fce00078e00ff */
[----:B------:R-:W-:-:S07]  /*1700*/  LEPC R20, `(.L_x_16) ;  /* 0x000000001014794e */ /* 0x000fce0000000000 */
[----:B-1---5:R-:W-:Y:S05]  /*1710*/  CALL.ABS.NOINC R14 ;  /* 0x000000000e007343 */ /* 0x022fea0003c00000 */
.L_x_16:
[----:B------:R-:W-:-:S13]  /*1720*/  ISETP.NE.AND P0, PT, R72, 0x3, PT ;  /* 0x000000034800780c */ /* 0x000fda0003f05270 */
[----:B------:R-:W-:Y:S05]  /*1730*/  @!P0 BRA `(.L_x_17) ;  /* 0x0000000000048947 */ /* 0x000fea0003800000 */
[----:B------:R-:W-:Y:S01]  /*1740*/  BPT.TRAP 0x1 ;  /* 0x000000040000795c */ /* 0x000fe20000300000 */
.L_x_17:
[----:B0-----:R-:W-:Y:S02]  /*1750*/  IMAD.U32 R3, RZ, RZ, UR38 ;  /* 0x00000026ff037e24 */ /* 0x001fe4000f8e00ff */
[----:B------:R-:W-:-:S03]  /*1760*/  IMAD.U32 R0, RZ, RZ, UR39 ;  /* 0x00000027ff007e24 */ /* 0x000fc6000f8e00ff */
[----:B------:R-:W-:Y:S02]  /*1770*/  LEA R3, R3, UR41, 0x3 ;  /* 0x0000002903037c11 */ /* 0x000fe4000f8e18ff */
[----:B------:R-:W-:-:S04]  /*1780*/  SHF.L.U32 R0, R0, 0x1f, RZ ;  /* 0x0000001f00007819 */ /* 0x000fc800000006ff */
[----:B------:R0:W1:Y:S01]  /*1790*/  SYNCS.PHASECHK.TRANS64.TRYWAIT P1, [R3+URZ], R0 ;  /* 0x00000000030075a7 */ /* 0x000062000802017f */
[----:B------:R-:W-:Y:S05]  /*17a0*/  @!P0 BRA `(.L_x_18) ;  /* 0x0000000000048947 */ /* 0x000fea0003800000 */
[----:B------:R-:W-:Y:S01]  /*17b0*/  BPT.TRAP 0x1 ;  /* 0x000000040000795c */ /* 0x000fe20000300000 */
.L_x_18:
[----:B-1----:R-:W-:Y:S05]  /*17c0*/  @P1 BRA `(.L_x_19) ;  /* 0x0000000000081947 */ /* 0x002fea0003800000 */
[----:B------:R-:W1:Y:S02]  /*17d0*/  SYNCS.PHASECHK.TRANS64.TRYWAIT P1, [R3+URZ], R0 ;  /* 0x00000000030075a7 */ /* 0x000e64000802017f */
[----:B-1----:R-:W-:Y:S05]  /*17e0*/  @!P1 BRA `(.L_x_20) ;  /* 0x00000044007c9947 */ /* 0x002fea0003800000 */
.L_x_19:
[----:B------:R-:W-:Y:S05]  /*17f0*/  WARPSYNC.ALL ;  /* 0x0000000000007948 */ /* 0x000fea0003800000 */
[----:B------:R-:W-:Y:S01]  /*1800*/  ULEA UR8, UR38, UR45, 0xa ;  /* 0x0000002d26087291 */ /* 0x000fe2000f8e503f */
[----:B------:R-:W-:Y:S01]  /*1810*/  WARPGROUP.ARRIVE ;  /* 0x00000000000079c5 */ /* 0x000fe20000000000 */
[----:B------:R-:W-:Y:S01]  /*1820*/  ULEA UR9, UR38, UR46, 0xa ;  /* 0x0000002e26097291 */ /* 0x000fe2000f8e503f */
[----:B01----:R-:W-:Y:S01]  /*1830*/  IMAD.U32 R0, RZ, RZ, UR42 ;  /* 0x0000002aff007e24 */ /* 0x003fe2000f8e00ff */
[----:B------:R-:W-:Y:S01]  /*1840*/  UMOV UR5, 0x40000040 ;  /* 0x4000004000057882 */ /* 0x000fe20000000000 */
[----:B------:R-:W-:-:S02]  /*1850*/  UMOV UR7, 0x40000040 ;  /* 0x4000004000077882 */ /* 0x000fc40000000000 */
[----:B------:R-:W-:Y:S01]  /*1860*/  UMOV UR4, UR8 ;  /* 0x0000000800047c82 */ /* 0x000fe20008000000 */
[----:B------:R-:W-:Y:S01]  /*1870*/  ISETP.GE.AND P1, PT, R0, 0x1, PT ;  /* 0x000000010000780c */ /* 0x000fe20003f26270 */
[----:B------:R-:W-:Y:S02]  /*1880*/  UMOV UR6, UR9 ;  /* 0x0000000900067c82 */ /* 0x000fe40008000000 */
[----:B------:R-:W-:Y:S01]  /*1890*/  HGMMA.64x64x8.F32.TF32 R24, gdesc[UR4], RZ, !UPT, gsb0 ;  /* 0x04e00000041879f0 */ /* 0x000fe2000c0028ff */
[----:B------:R-:W-:Y:S02]  /*18a0*/  UIADD3 UR4, UR8, 0x2, URZ ;  /* 0x0000000208047890 */ /* 0x000fe4000fffe03f */
[----:B------:R-:W-:Y:S01]  /*18b0*/  UIADD3 UR6, UR9, 0x2, URZ ;  /* 0x0000000209067890 */ /* 0x000fe2000fffe03f */
[----:B------:R-:W-:Y:S01]  /*18c0*/  UMOV UR5, 0x40000040 ;  /* 0x4000004000057882 */ /* 0x000fe20000000000 */
[----:B------:R-:W-:Y:S01]  /*18d0*/  UMOV UR7, 0x40000040 ;  /* 0x4000004000077882 */ /* 0x000fe20000000000 */
[----:B------:R-:W-:-:S02]  /*18e0*/  WARPGROUP.DEPBAR.LE gsb0, 0x0 ;  /* 0x00008000000079c5 */ /* 0x000fc40000010000 */
[----:B------:R-:W-:-:S06]  /*18f0*/  WARPGROUP.ARRIVE ;  /* 0x00000000000079c5 */ /* 0x000fcc0000000000 */
[----:B------:R-:W-:Y:S01]  /*1900*/  HGMMA.64x64x8.F32.TF32 R24, gdesc[UR4], R24, gsb0 ;  /* 0x04e00000041879f0 */ /* 0x000fe20008002818 */
[----:B------:R-:W-:Y:S02]  /*1910*/  UIADD3 UR4, UR8, 0x4, URZ ;  /* 0x0000000408047890 */ /* 0x000fe4000fffe03f */
[----:B------:R-:W-:Y:S01]  /*1920*/  UIADD3 UR6, UR9, 0x4, URZ ;  /* 0x0000000409067890 */ /* 0x000fe2000fffe03f */
[----:B------:R-:W-:Y:S01]  /*1930*/  UMOV UR5, 0x40000040 ;  /* 0x4000004000057882 */ /* 0x000fe20000000000 */
[----:B------:R-:W-:Y:S01]  /*1940*/  UMOV UR7, 0x40000040 ;  /* 0x4000004000077882 */ /* 0x000fe20000000000 */
[----:B------:R-:W-:Y:S02]  /*1950*/  WARPGROUP.DEPBAR.LE gsb0, 0x0 ;  /* 0x00008000000079c5 */ /* 0x000fe40000010000 */
        /* <DEDUP_REMOVED lines=36> */
[----:B------:R-:W-:Y:S03]  /*1ba0*/  HGMMA.64x64x8.F32.TF32 R24, gdesc[UR4], R24, gsb0 ;  /* 0x04e00000041879f0 */ /* 0x000fe60008002818 */
[----:B------:R-:W-:Y:S02]  /*1bb0*/  WARPGROUP.DEPBAR.LE gsb0, 0x0 ;  /* 0x00008000000079c5 */ /* 0x000fe40000010000 */
[----:B------:R-:W-:Y:S05]  /*1bc0*/  @!P1 BRA `(.L_x_21) ;  /* 0x0000000400809947 */ /* 0x000fea0003800000 */
[----:B------:R-:W-:Y:S01]  /*1bd0*/  UIADD3 UR8, UR38, 0x1, URZ ;  /* 0x0000000126087890 */ /* 0x000fe2000fffe03f */
[----:B------:R-:W-:Y:S01]  /*1be0*/  IMAD.U32 R0, RZ, RZ, UR42 ;  /* 0x0000002aff007e24 */ /* 0x000fe2000f8e00ff */
[----:B------:R-:W-:Y:S02]  /*1bf0*/  UMOV UR9, UR38 ;  /* 0x0000002600097c82 */ /* 0x000fe40008000000 */
[----:B------:R-:W-:-:S04]  /*1c00*/  UISETP.NE.AND UP0, UPT, UR8, 0x5, UPT ;  /* 0x000000050800788c */ /* 0x000fc8000bf05270 */
[----:B------:R-:W-:Y:S02]  /*1c10*/  USEL UR4, URZ, 0x1, UP0 ;  /* 0x000000013f047887 */ /* 0x000fe40008000000 */
[----:B------:R-:W-:Y:S02]  /*1c20*/  USEL UR8, UR8, URZ, UP0 ;  /* 0x0000003f08087287 */ /* 0x000fe40008000000 */
[----:B------:R-:W-:-:S06]  /*1c30*/  ULOP3.LUT UR4, UR39, UR4, URZ, 0x3c, !UPT ;  /* 0x0000000427047292 */ /* 0x000fcc000f8e3c3f */
[----:B------:R-:W-:-:S07]  /*1c40*/  IMAD.U32 R5, RZ, RZ, UR4 ;  /* 0x00000004ff057e24 */ /* 0x000fce000f8e00ff */
.L_x_28:
[----:B01----:R-:W-:Y:S05]  /*1c50*/  @!P0 BRA `(.L_x_22) ;  /* 0x0000000000048947 */ /* 0x003fea0003800000 */
[----:B------:R-:W-:Y:S01]  /*1c60*/  BPT.TRAP 0x1 ;  /* 0x000000040000795c */ /* 0x000fe20000300000 */
.L_x_22:
[----:B------:R-:W-:Y:S01]  /*1c70*/  ULEA UR4, UR8, UR41, 0x3 ;  /* 0x0000002908047291 */ /* 0x000fe2000f8e183f */
[----:B------:R-:W-:-:S08]  /*1c80*/  SHF.L.U32 R3, R5, 0x1f, RZ ;  /* 0x0000001f05037819 */ /* 0x000fd000000006ff */
[----:B------:R0:W1:Y:S01]  /*1c90*/  SYNCS.PHASECHK.TRANS64.TRYWAIT P1, [UR4], R3 ;  /* 0x00000003ff0075a7 */ /* 0x0000620008020144 */
[----:B------:R-:W-:Y:S05]  /*1ca0*/  @!P0 BRA `(.L_x_23) ;  /* 0x0000000000048947 */ /* 0x000fea0003800000 */
[----:B------:R-:W-:Y:S01]  /*1cb0*/  BPT.TRAP 0x1 ;  /* 0x000000040000795c */ /* 0x000fe20000300000 */
.L_x_23:
[----:B-1----:R-:W-:Y:S05]  /*1cc0*/  @P1 BRA `(.L_x_24) ;  /* 0x0000000000081947 */ /* 0x002fea0003800000 */
[----:B------:R-:W1:Y:S02]  /*1cd0*/  SYNCS.PHASECHK.TRANS64.TRYWAIT P1, [UR4], R3 ;  /* 0x00000003ff0075a7 */ /* 0x000e640008020144 */
[----:B-1----:R-:W-:Y:S05]  /*1ce0*/  @!P1 BRA `(.L_x_25) ;  /* 0x0000004000509947 */ /* 0x002fea0003800000 */
.L_x_24:
[----:B------:R-:W-:Y:S01]  /*1cf0*/  ULEA UR11, UR8, UR45, 0xa ;  /* 0x0000002d080b7291 */ /* 0x000fe2000f8e503f */
[----:B------:R-:W-:Y:S01]  /*1d00*/  WARPGROUP.ARRIVE ;  /* 0x00000000000079c5 */ /* 0x000fe20000000000 */
[----:B------:R-:W-:Y:S01]  /*1d10*/  ULEA UR10, UR8, UR46, 0xa ;  /* 0x0000002e080a7291 */ /* 0x000fe2000f8e503f */
[----:B------:R-:W-:Y:S01]  /*1d20*/  UMOV UR5, 0x40000040 ;  /* 0x4000004000057882 */ /* 0x000fe20000000000 */
[----:B------:R-:W-:-:S03]  /*1d30*/  UMOV UR7, 0x40000040 ;  /* 0x4000004000077882 */ /* 0x000fc60000000000 */
[----:B------:R-:W-:Y:S02]  /*1d40*/  UMOV UR4, UR11 ;  /* 0x0000000b00047c82 */ /* 0x000fe40008000000 */
[----:B------:R-:W-:Y:S02]  /*1d50*/  UMOV UR6, UR10 ;  /* 0x0000000a00067c82 */ /* 0x000fe40008000000 */
[----:B------:R-:W-:Y:S01]  /*1d60*/  HGMMA.64x64x8.F32.TF32 R24, gdesc[UR4], R24, gsb0 ;  /* 0x04e00000041879f0 */ /* 0x000fe20008002818 */
        /* <DEDUP_REMOVED lines=51> */
[----:B------:R-:W-:Y:S01]  /*20a0*/  BPT.TRAP 0x1 ;  /* 0x000000040000795c */ /* 0x000fe20000300000 */
.L_x_26:
[----:B------:R-:W-:Y:S01]  /*20b0*/  ULEA UR4, UR9, UR41, 0x3 ;  /* 0x0000002909047291 */ /* 0x000fe2000f8e183f */
[----:B------:R-:W-:-:S03]  /*20c0*/  ISETP.GT.U32.AND P1, PT, R23, 0x1, PT ;  /* 0x000000011700780c */ /* 0x000fc60003f24070 */
[----:B------:R-:W-:-:S04]  /*20d0*/  UIADD3 UR4, UR4, 0x28, URZ ;  /* 0x0000002804047890 */ /* 0x000fc8000fffe03f */
[----:B------:R-:W-:-:S09]  /*20e0*/  UPRMT UR4, URZ, 0x654, UR4 ;  /* 0x000006543f047896 */ /* 0x000fd20008000004 */
[----:B------:R-:W-:Y:S01]  /*20f0*/  SYNCS.ARRIVE.TRANS64.RED.A1T0 RZ, [UR4], RZ ;  /* 0x000000ffffff79a7 */ /* 0x000fe20008100404 */
[----:B------:R-:W-:Y:S05]  /*2100*/  @P1 BRA `(.L_x_27) ;  /* 0x0000000000041947 */ /* 0x000fea0003800000 */
[----:B------:R-:W-:Y:S01]  /*2110*/  BPT.TRAP 0x1 ;  /* 0x000000040000795c */ /* 0x000fe20000300000 */
.L_x_27:
[----:B------:R-:W-:Y:S01]  /*2120*/  UIADD3 UR8, UR8, 0x1, URZ ;  /* 0x0000000108087890 */ /* 0x000fe2000fffe03f */
[C---:B------:R-:W-:Y:S01]  /*2130*/  ISETP.GT.AND P1, PT, R0.reuse, 0x1, PT ;  /* 0x000000010000780c */ /* 0x040fe20003f24270 */
[----:B------:R-:W-:Y:S01]  /*2140*/  UIADD3 UR9, UR9, 0x1, URZ ;  /* 0x0000000109097890 */ /* 0x000fe2000fffe03f */
[----:B------:R-:W-:Y:S01]  /*2150*/  VIADD R0, R0, 0xffffffff ;  /* 0xffffffff00007836 */ /* 0x000fe20000000000 */
[----:B------:R-:W-:Y:S02]  /*2160*/  UISETP.NE.AND UP0, UPT, UR8, 0x5, UPT ;  /* 0x000000050800788c */ /* 0x000fe4000bf05270 */
[----:B------:R-:W-:Y:S02]  /*2170*/  UISETP.NE.AND UP1, UPT, UR9, 0x5, UPT ;  /* 0x000000050900788c */ /* 0x000fe4000bf25270 */
[----:B------:R-:W-:Y:S02]  /*2180*/  USEL UR4, URZ, 0x1, UP0 ;  /* 0x000000013f047887 */ /* 0x000fe40008000000 */
[----:B------:R-:W-:-:S02]  /*2190*/  USEL UR8, UR8, URZ, UP0 ;  /* 0x0000003f08087287 */ /* 0x000fc40008000000 */
[----:B------:R-:W-:Y:S02]  /*21a0*/  USEL UR9, UR9, URZ, UP1 ;  /* 0x0000003f09097287 */ /* 0x000fe40008800000 */
[----:B------:R-:W-:Y:S01]  /*21b0*/  LOP3.LUT R5, R5, UR4, RZ, 0x3c, !PT ;  /* 0x0000000405057c12 */ /* 0x000fe2000f8e3cff */
[----:B------:R-:W-:Y:S09]  /*21c0*/  @P1 BRA `(.L_x_28) ;  /* 0xfffffff800a01947 */ /* 0x000ff2000383ffff */
.L_x_21:
[----:B------:R-:W2:Y:S01]  /*21d0*/  LDC R0, c[0x0][0x28c] ;  /* 0x0000a300ff007b82 */ /* 0x000ea20000000800 */
[----:B01----:R-:W-:-:S04]  /*21e0*/  IMAD.U32 R3, RZ, RZ, UR49 ;  /* 0x00000031ff037e24 */ /* 0x003fc8000f8e00ff */
[----:B------:R0:W-:Y:S01]  /*21f0*/  SYNCS.ARRIVE.TRANS64.A1T0 RZ, [R3+UR48], RZ ;  /* 0x000000ff03ff79a7 */ /* 0x0001e20008100030 */
[----:B--2---:R-:W-:-:S13]  /*2200*/  ISETP.GE.AND P1, PT, R0, 0x1, PT ;  /* 0x000000010000780c */ /* 0x004fda0003f26270 */
[----:B0-----:R-:W-:Y:S05]  /*2210*/  @!P1 BRA `(.L_x_29) ;  /* 0x0000000000349947 */ /* 0x001fea0003800000 */
[----:B------:R-:W-:Y:S05]  /*2220*/  @!P0 BRA `(.L_x_30) ;  /* 0x0000000000048947 */ /* 0x000fea0003800000 */
[----:B------:R-:W-:Y:S01]  /*2230*/  BPT.TRAP 0x1 ;  /* 0x000000040000795c */ /* 0x000fe20000300000 */
.L_x_30:
[----:B------:R-:W-:Y:S01]  /*2240*/  UIADD3 UR6, UR38, UR42, URZ ;  /* 0x0000002a26067290 */ /* 0x000fe2000fffe03f */
[----:B------:R-:W-:-:S03]  /*2250*/  ISETP.GT.U32.AND P0, PT, R23, 0x1, PT ;  /* 0x000000011700780c */ /* 0x000fc60003f04070 */
[----:B------:R-:W-:-:S04]  /*2260*/  UIMAD.WIDE.U32 UR4, UR6, -0x33333333, URZ ;  /* 0xcccccccd060478a5 */ /* 0x000fc8000f8e003f */
[----:B------:R-:W-:-:S04]  /*2270*/  USHF.R.U32.HI UR4, URZ, 0x2, UR5 ;  /* 0x000000023f047899 */ /* 0x000fc80008011605 */
[----:B------:R-:W-:-:S04]  /*2280*/  UIMAD UR6, UR4, -0x5, UR6 ;  /* 0xfffffffb040678a4 */ /* 0x000fc8000f8e0206 */
[----:B------:R-:W-:-:S04]  /*2290*/  ULEA UR6, UR6, UR41, 0x3 ;  /* 0x0000002906067291 */ /* 0x000fc8000f8e183f */
[----:B------:R-:W-:-:S04]  /*22a0*/  UIADD3 UR6, UR6, 0x28, URZ ;  /* 0x0000002806067890 */ /* 0x000fc8000fffe03f */
[----:B------:R-:W-:-:S09]  /*22b0*/  UPRMT UR6, URZ, 0x654, UR6 ;  /* 0x000006543f067896 */ /* 0x000fd20008000006 */
[----:B------:R-:W-:Y:S01]  /*22c0*/  SYNCS.ARRIVE.TRANS64.RED.A1T0 RZ, [UR6], RZ ;  /* 0x000000ffffff79a7 */ /* 0x000fe20008100406 */
[----:B------:R-:W-:Y:S05]  /*22d0*/  @P0 BRA `(.L_x_29) ;  /* 0x0000000000040947 */ /* 0x000fea0003800000 */
[----:B------:R-:W-:Y:S01]  /*22e0*/  BPT.TRAP 0x1 ;  /* 0x000000040000795c */ /* 0x000fe20000300000 */
.L_x_29:
[----:B------:R-:W-:Y:S01]  /*22f0*/  SHF.L.U32 R0, R73, 0x1f, RZ ;  /* 0x0000001f49007819 */ /* 0x000fe200000006ff */
[----:B------:R-:W-:Y:S01]  /*2300*/  UIADD3 UR38, UR38, UR47, URZ ;  /* 0x0000002f26267290 */ /* 0x000fe2000fffe03f */
[----:B------:R-:W-:Y:S01]  /*2310*/  SHF.R.S32.HI R9, RZ, 0x1f, R19 ;  /* 0x0000001fff097819 */ /* 0x000fe20000011413 */
[----:B------:R-:W-:Y:S01]  /*2320*/  UISETP.GE.U32.AND UP1, UPT, UR47, 0x5, UPT ;  /* 0x000000052f00788c */ /* 0x000fe2000bf26070 */
[----:B------:R-:W0:Y:S01]  /*2330*/  SYNCS.PHASECHK.TRANS64.TRYWAIT P0, [UR43+0x8], R0 ;  /* 0x00000800ff0075a7 */ /* 0x000e22000800016b */
[----:B------:R-:W-:-:S04]  /*2340*/  UISETP.GT.U32.AND UP0, UPT, UR38, 0x4, UPT ;  /* 0x000000042600788c */ /* 0x000fc8000bf04070 */
[----:B------:R-:W-:-:S04]  /*2350*/  UISETP.LT.U32.AND UP0, UPT, UR47, 0x5, UP0 ;  /* 0x000000052f00788c */ /* 0x000fc80008701070 */
[----:B------:R-:W-:Y:S02]  /*2360*/  USEL UR6, URZ, 0x1, !UP0 ;  /* 0x000000013f067887 */ /* 0x000fe4000c000000 */
[----:B------:R-:W-:Y:S02]  /*2370*/  @UP1 UIMAD.WIDE.U32 UR4, UR38, -0x33333333, URZ ;  /* 0xcccccccd260418a5 */ /* 0x000fe4000f8e003f */
[----:B------:R-:W-:Y:S02]  /*2380*/  ULOP3.LUT UR39, UR39, UR6, URZ, 0x3c, !UPT ;  /* 0x0000000627277292 */ /* 0x000fe4000f8e3c3f */
[----:B------:R-:W-:-:S04]  /*2390*/  @UP1 USHF.R.U32.HI UR4, URZ, 0x2, UR5 ;  /* 0x000000023f041899 */ /* 0x000fc80008011605 */
[----:B------:R-:W-:Y:S01]  /*23a0*/  @UP1 ULOP3.LUT UR39, UR39, 0x1, UR4, 0x78, !UPT ;  /* 0x0000000127271892 */ /* 0x000fe2000f8e7804 */
[----:B0-----:R-:W-:Y:S11]  /*23b0*/  @!P0 BRA `(.L_x_31) ;  /* 0x0000003800b48947 */ /* 0x001ff60003800000 */
.L_x_122:
[----:B------:R-:W-:Y:S01]  /*23c0*/  ULDC.64 UR4, c[0x0][0x5d0] ;  /* 0x0001740000047ab9 */ /* 0x000fe20000000a00 */
[----:B------:R-:W-:Y:S01]  /*23d0*/  ULDC UR6, c[0x0][0x284] ;  /* 0x0000a10000067ab9 */ /* 0x000fe20000000800 */
[----:B0-----:R-:W-:Y:S02]  /*23e0*/  IMAD R0, R9, UR4, RZ ;  /* 0x0000000409007c24 */ /* 0x001fe4000f8e02ff */
[----:B------:R-:W-:Y:S02]  /*23f0*/  IMAD.SHL.U32 R12, R18, 0x40, RZ ;  /* 0x00000040120c7824 */ /* 0x000fe400078e00ff */
[C---:B------:R-:W-:Y:S02]  /*2400*/  IMAD R3, R19.reuse, UR5, R0 ;  /* 0x0000000513037c24 */ /* 0x040fe4000f8e0200 */
[----:B------:R-:W-:Y:S01]  /*2410*/  IMAD.SHL.U32 R0, R22, 0x40, RZ ;  /* 0x0000004016007824 */ /* 0x000fe200078e00ff */
[----:B------:R-:W-:Y:S01]  /*2420*/  SHF.R.S32.HI R13, RZ, 0x1f, R12 ;  /* 0x0000001fff0d7819 */ /* 0x000fe2000001140c */
[----:B------:R-:W-:Y:S01]  /*2430*/  IMAD.WIDE.U32 R4, R19, UR4, R60 ;  /* 0x0000000413047c25 */ /* 0x000fe2000f8e003c */
[----:B------:R-:W-:-:S02]  /*2440*/  ULDC.64 UR4, c[0x0][0x5c8] ;  /* 0x0001720000047ab9 */ /* 0x000fc40000000a00 */
[----:B------:R-:W-:Y:S01]  /*2450*/  ISETP.GE.AND P0, PT, R0, UR6, PT ;  /* 0x0000000600007c0c */ /* 0x000fe2000bf06270 */
[----:B------:R-:W-:Y:S01]  /*2460*/  ULDC UR6, c[0x0][0x288] ;  /* 0x0000a20000067ab9 */ /* 0x000fe20000000800 */
[----:B------:R-:W-:Y:S01]  /*2470*/  IADD3 R4, P1, R12, R4, RZ ;  /* 0x000000040c047210 */ /* 0x000fe20007f3e0ff */
[----:B------:R-:W-:Y:S01]  /*2480*/  IMAD.WIDE R20, R22, 0x40, R58 ;  /* 0x0000004016147825 */ /* 0x000fe200078e023a */
[----:B------:R-:W-:Y:S02]  /*2490*/  ISETP.GE.OR P0, PT, R12, UR6, P0 ;  /* 0x000000060c007c0c */ /* 0x000fe40008706670 */
[----:B------:R-:W-:Y:S01]  /*24a0*/  IADD3.X R5, R13, R5, R3, P1, !PT ;  /* 0x000000050d057210 */ /* 0x000fe20000ffe403 */
[----:B------:R-:W-:-:S04]  /*24b0*/  IMAD R7, R21, UR4, RZ ;  /* 0x0000000415077c24 */ /* 0x000fc8000f8e02ff */
[C---:B------:R-:W-:Y:S02]  /*24c0*/  IMAD R7, R20.reuse, UR5, R7 ;  /* 0x0000000514077c24 */ /* 0x040fe4000f8e0207 */
[----:B------:R-:W-:-:S04]  /*24d0*/  IMAD.WIDE.U32 R70, R20, UR4, R4 ;  /* 0x0000000414467c25 */ /* 0x000fc8000f8e0004 */
[----:B------:R-:W-:Y:S05]  /*24e0*/  @P0 BRA `(.L_x_32) ;  /* 0x0000002000540947 */ /* 0x000fea0003800000 */
[----:B-----5:R-:W-:Y:S01]  /*24f0*/  FSETP.NEU.AND P1, PT, R57, RZ, PT ;  /* 0x000000ff3900720b */ /* 0x020fe20003f2d000 */
[----:B------:R-:W-:Y:S01]  /*2500*/  IMAD.IADD R22, R65, 0x1, -R12 ;  /* 0x0000000141167824 */ /* 0x000fe200078e0a0c */
[----:B------:R-:W-:Y:S01]  /*2510*/  BSSY B0, `(.L_x_32) ;  /* 0x0000212000007945 */ /* 0x000fe20003800000 */
[----:B------:R-:W-:Y:S02]  /*2520*/  IMAD.IADD R0, R69, 0x1, -R0 ;  /* 0x0000000145007824 */ /* 0x000fe400078e0a00 */
[----:B------:R-:W-:Y:S01]  /*2530*/  IMAD.IADD R7, R71, 0x1, R7 ;  /* 0x0000000147077824 */ /* 0x000fe200078e0207 */
[----:B------:R-:W-:-:S04]  /*2540*/  ISETP.GT.AND P0, PT, R22, RZ, PT ;  /* 0x000000ff1600720c */ /* 0x000fc80003f04270 */
[----:B------:R-:W-:-:S03]  /*2550*/  ISETP.GT.AND P2, PT, R0, RZ, P0 ;  /* 0x000000ff0000720c */ /* 0x000fc60000744270 */
[----:B------:R-:W-:Y:S10]  /*2560*/  @!P1 BRA `(.L_x_33) ;  /* 0x0000001400d89947 */ /* 0x000ff40003800000 */
[----:B------:R-:W0:Y:S01]  /*2570*/  LDC.64 R74, c[0x0][0x5b8] ;  /* 0x00016e00ff4a7b82 */ /* 0x000e220000000a00 */
[----:B------:R-:W-:-:S07]  /*2580*/  ULDC.64 UR4, c[0x0][0x5c0] ;  /* 0x0001700000047ab9 */ /* 0x000fce0000000a00 */
[----:B------:R-:W1:Y:S08]  /*2590*/  LDC.64 R76, c[0x0][0x5b0] ;  /* 0x00016c00ff4c7b82 */ /* 0x000e700000000a00 */
[----:B------:R-:W2:Y:S01]  /*25a0*/  LDC.64 R78, c[0x0][0x5a8] ;  /* 0x00016a00ff4e7b82 */ /* 0x000ea20000000a00 */
[-C--:B0-----:R-:W-:Y:S02]  /*25b0*/  IMAD R6, R9, R74.reuse, RZ ;  /* 0x0000004a09067224 */ /* 0x081fe400078e02ff */
[----:B------:R-:W-:-:S04]  /*25c0*/  IMAD.WIDE.U32 R4, R19, R74, R60 ;  /* 0x0000004a13047225 */ /* 0x000fc800078e003c */
[----:B------:R-:W-:Y:S01]  /*25d0*/  IMAD R71, R19, R75, R6 ;  /* 0x0000004b13477224 */ /* 0x000fe200078e0206 */
[----:B------:R-:W-:Y:S01]  /*25e0*/  IADD3 R8, P1, R12, R4, RZ ;  /* 0x000000040c087210 */ /* 0x000fe20007f3e0ff */
[----:B-1----:R-:W-:-:S03]  /*25f0*/  IMAD R3, R21, R76, RZ ;  /* 0x0000004c15037224 */ /* 0x002fc600078e02ff */
[----:B------:R-:W-:Y:S01]  /*2600*/  IADD3.X R9, R13, R5, R71, P1, !PT ;  /* 0x000000050d097210 */ /* 0x000fe20000ffe447 */
[C---:B------:R-:W-:Y:S02]  /*2610*/  IMAD R21, R20.reuse, R77, R3 ;  /* 0x0000004d14157224 */ /* 0x040fe400078e0203 */
[----:B------:R-:W-:-:S04]  /*2620*/  IMAD.WIDE.U32 R4, R20, R76, R8 ;  /* 0x0000004c14047225 */ /* 0x000fc800078e0008 */
[----:B------:R-:W-:Y:S01]  /*2630*/  IMAD.IADD R3, R5, 0x1, R21 ;  /* 0x0000000105037824 */ /* 0x000fe200078e0215 */
[----:B--2---:R-:W-:-:S04]  /*2640*/  LEA R10, P1, R4, R78, 0x2 ;  /* 0x0000004e040a7211 */ /* 0x004fc800078210ff */
[----:B------:R-:W-:-:S05]  /*2650*/  LEA.HI.X R11, R4, R79, R3, 0x2, P1 ;  /* 0x0000004f040b7211 */ /* 0x000fca00008f1403 */
[----:B------:R0:W2:Y:S01]  /*2660*/  @P2 LDG.E.LTC128B R3, desc[UR36][R10.64] ;  /* 0x000000240a032981 */ /* 0x0000a2000c1e1920 */
[----:B------:R-:W-:Y:S01]  /*2670*/  IMAD.WIDE.U32 R4, R20, R76, R12 ;  /* 0x0000004c14047225 */ /* 0x000fe200078e000c */
[----:B------:R-:W-:Y:S01]  /*2680*/  LEA R6, P3, R70, UR4, 0x2 ;  /* 0x0000000446067c11 */ /* 0x000fe2000f8610ff */
[----:B------:R-:W-:Y:S01]  /*2690*/  BSSY B1, `(.L_x_34) ;  /* 0x0000014000017945 */ /* 0x000fe20003800000 */
[----:B------:R-:W-:Y:S02]  /*26a0*/  IADD3 R14, P1, R60, R4, RZ ;  /* 0x000000043c0e7210 */ /* 0x000fe40007f3e0ff */
[----:B------:R-:W-:Y:S02]  /*26b0*/  LEA.HI.X R7, R70, UR5, R7, 0x2, P3 ;  /* 0x0000000546077c11 */ /* 0x000fe400098f1407 */
[----:B------:R-:W-:Y:S01]  /*26c0*/  IADD3.X R15, R61, R21, R5, P1, !PT ;  /* 0x000000153d0f7210 */ /* 0x000fe20000ffe405 */
[----:B0-----:R-:W-:Y:S01]  /*26d0*/  IMAD.SHL.U32 R10, R76, 0x8, RZ ;  /* 0x000000084c0a7824 */ /* 0x001fe200078e00ff */
[----:B------:R-:W-:-:S02]  /*26e0*/  ISETP.GT.AND P1, PT, R22, 0x1, PT ;  /* 0x000000011600780c */ /* 0x000fc40003f24270 */
[----:B------:R-:W-:Y:S01]  /*26f0*/  SHF.L.U64.HI R11, R76, 0x3, R77 ;  /* 0x000000034c0b7819 */ /* 0x000fe2000001024d */
[----:B------:R-:W-:Y:S01]  /*2700*/  IMAD.WIDE.U32 R14, R19, R74, R14 ;  /* 0x0000004a130e7225 */ /* 0x000fe200078e000e */
[----:B------:R-:W-:-:S03]  /*2710*/  ISETP.GT.AND P3, PT, R0, RZ, P1 ;  /* 0x000000ff0000720c */ /* 0x000fc60000f64270 */
[----:B------:R-:W-:Y:S01]  /*2720*/  IMAD.WIDE.U32 R10, R20, R76, R10 ;  /* 0x0000004c140a7225 */ /* 0x000fe200078e000a */
[----:B--2---:R-:W-:-:S05]  /*2730*/  LOP3.LUT R4, R3, 0xffffe000, RZ, 0xc0, !PT ;  /* 0xffffe00003047812 */ /* 0x004fca00078ec0ff */
[----:B------:R-:W-:Y:S01]  /*2740*/  FMUL R5, R4, R57 ;  /* 0x0000003904057220 */ /* 0x000fe20000400000 */
[----:B------:R-:W-:-:S03]  /*2750*/  LEA R4, P4, R14, R78, 0x2 ;  /* 0x0000004e0e047211 */ /* 0x000fc600078810ff */
[----:B------:R-:W-:Y:S01]  /*2760*/  FFMA R75, R24, R56, R5 ;  /* 0x00000038184b7223 */ /* 0x000fe20000000005 */
[----:B------:R-:W-:-:S04]  /*2770*/  IMAD.IADD R5, R71, 0x1, R15 ;  /* 0x0000000147057824 */ /* 0x000fc800078e020f */
[----:B------:R-:W-:Y:S02]  /*2780*/  F2FP.TF32.F32.PACK_B R75, R75 ;  /* 0x0000004bff4b723e */ /* 0x000fe400024050ff */
[----:B------:R-:W-:-:S03]  /*2790*/  LEA.HI.X R5, R14, R79, R5, 0x2, P4 ;  /* 0x0000004f0e057211 */ /* 0x000fc600020f1405 */
[----:B------:R0:W-:Y:S01]  /*27a0*/  @P2 STG.E desc[UR36][R6.64], R75 ;  /* 0x0000004b06002986 */ /* 0x0001e2000c101924 */
[----:B------:R-:W-:Y:S05]  /*27b0*/  @!P3 BRA `(.L_x_35) ;  /* 0x000000000004b947 */ /* 0x000fea0003800000 */
[----:B------:R1:W5:Y:S02]  /*27c0*/  LDG.E.LTC128B R3, desc[UR36][R4.64+0x4] ;  /* 0x0000042404037981 */ /* 0x000364000c1e1920 */
.L_x_35:
[----:B------:R-:W-:Y:S05]  /*27d0*/  BSYNC B1 ;  /* 0x0000000000017941 */ /* 0x000fea0003800000 */
.L_x_34:
[----:B-----5:R-:W-:Y:S01]  /*27e0*/  LOP3.LUT R14, R3, 0xffffe000, RZ, 0xc0, !PT ;  /* 0xffffe000030e7812 */ /* 0x020fe200078ec0ff */
[----:B------:R-:W-:Y:S01]  /*27f0*/  IMAD.IADD R21, R21, 0x1, R11 ;  /* 0x0000000115157824 */ /* 0x000fe200078e020b */
[----:B------:R-:W-:Y:S01]  /*2800*/  IADD3 R8, P2, R8, R10, RZ ;  /* 0x0000000a08087210 */ /* 0x000fe20007f5e0ff */
[----:B------:R-:W-:Y:S01]  /*2810*/  IMAD.MOV.U32 R18, RZ, RZ, R3 ;  /* 0x000000ffff127224 */ /* 0x000fe200078e0003 */
[----:B------:R-:W-:Y:S01]  /*2820*/  ISETP.GT.AND P0, PT, R0, 0x8, P0 ;  /* 0x000000080000780c */ /* 0x000fe20000704270 */
[----:B------:R-:W-:Y:S02]  /*2830*/  FMUL R14, R14, R57 ;  /* 0x000000390e0e7220 */ /* 0x000fe40000400000 */
[----:B------:R-:W-:Y:S02]  /*2840*/  IMAD.X R9, R21, 0x1, R9, P2 ;  /* 0x0000000115097824 */ /* 0x000fe400010e0609 */
[----:B------:R-:W-:Y:S01]  /*2850*/  FFMA R25, R25, R56, R14 ;  /* 0x0000003819197223 */ /* 0x000fe2000000000e */
[----:B------:R-:W-:-:S04]  /*2860*/  LEA R14, P2, R8, R78, 0x2 ;  /* 0x0000004e080e7211 */ /* 0x000fc800078410ff */
[----:B------:R-:W-:Y:S02]  /*2870*/  F2FP.TF32.F32.PACK_B R25, R25 ;  /* 0x00000019ff19723e */ /* 0x000fe400024050ff */
[----:B------:R-:W-:-:S03]  /*2880*/  LEA.HI.X R15, R8, R79, R9, 0x2, P2 ;  /* 0x0000004f080f7211 */ /* 0x000fc600010f1409 */
[----:B------:R2:W-:Y:S04]  /*2890*/  @P3 STG.E desc[UR36][R6.64+0x4], R25 ;  /* 0x0000041906003986 */ /* 0x0005e8000c101924 */
[----:B------:R-:W3:Y:S01]  /*28a0*/  @P0 LDG.E.LTC128B R18, desc[UR36][R14.64] ;  /* 0x000000240e120981 */ /* 0x000ee2000c1e1920 */
[----:B------:R-:W-:Y:S01]  /*28b0*/  IADD3 R12, P2, P3, R60, R10, R12 ;  /* 0x0000000a3c0c7210 */ /* 0x000fe20007b5e00c */
[----:B------:R-:W-:Y:S01]  /*28c0*/  BSSY B1, `(.L_x_36) ;  /* 0x0000011000017945 */ /* 0x000fe20003800000 */
[C---:B------:R-:W-:Y:S02]  /*28d0*/  SHF.L.U64.HI R9, R62.reuse, 0x2, R63 ;  /* 0x000000023e097819 */ /* 0x040fe4000001023f */
[----:B------:R-:W-:Y:S02]  /*28e0*/  IADD3.X R13, R61, R21, R13, P2, P3 ;  /* 0x000000153d0d7210 */ /* 0x000fe400017e640d */
[----:B------:R-:W-:-:S02]  /*28f0*/  LEA R10, P2, R62, R6, 0x2 ;  /* 0x000000063e0a7211 */ /* 0x000fc400078410ff */
[----:B------:R-:W-:Y:S01]  /*2900*/  ISETP.GT.AND P1, PT, R0, 0x8, P1 ;  /* 0x000000080000780c */ /* 0x000fe20000f24270 */
[----:B------:R-:W-:-:S04]  /*2910*/  IMAD.WIDE.U32 R12, R19, R74, R12 ;  /* 0x0000004a130c7225 */ /* 0x000fc800078e000c */
[----:B------:R-:W-:Y:S01]  /*2920*/  IMAD.X R11, R9, 0x1, R7, P2 ;  /* 0x00000001090b7824 */ /* 0x000fe200010e0607 */
[----:B---3--:R-:W-:-:S05]  /*2930*/  LOP3.LUT R8, R18, 0xffffe000, RZ, 0xc0, !PT ;  /* 0xffffe00012087812 */ /* 0x008fca00078ec0ff */
        /* <DEDUP_REMOVED lines=9> */
.L_x_37:
[----:B------:R-:W-:Y:S05]  /*29d0*/  BSYNC B1 ;  /* 0x0000000000017941 */ /* 0x000fea0003800000 */
.L_x_36:
[----:B-----5:R-:W-:Y:S01]  /*29e0*/  LOP3.LUT R12, R18, 0xffffe000, RZ, 0xc0, !PT ;  /* 0xffffe000120c7812 */ /* 0x020fe200078ec0ff */
[----:B------:R-:W-:Y:S01]  /*29f0*/  BSSY B1, `(.L_x_38) ;  /* 0x0000009000017945 */ /* 0x000fe20003800000 */
[----:B------:R-:W-:-:S03]  /*2a00*/  ISETP.GT.AND P0, PT, R22, 0x8, PT ;  /* 0x000000081600780c */ /* 0x000fc60003f04270 */
[----:B------:R-:W-:Y:S01]  /*2a10*/  FMUL R12, R12, R57 ;  /* 0x000000390c0c7220 */ /* 0x000fe20000400000 */
[----:B------:R-:W-:-:S03]  /*2a20*/  ISETP.GT.AND P2, PT, R0, RZ, P0 ;  /* 0x000000ff0000720c */ /* 0x000fc60000744270 */
[----:B------:R-:W-:-:S05]  /*2a30*/  FFMA R27, R27, R56, R12 ;  /* 0x000000381b1b7223 */ /* 0x000fca000000000c */
[----:B------:R-:W-:-:S05]  /*2a40*/  F2FP.TF32.F32.PACK_B R27, R27 ;  /* 0x0000001bff1b723e */ /* 0x000fca00024050ff */
[----:B------:R4:W-:Y:S01]  /*2a50*/  @P1 STG.E desc[UR36][R10.64+0x4], R27 ;  /* 0x0000041b0a001986 */ /* 0x0009e2000c101924 */
[----:B------:R-:W-:Y:S05]  /*2a60*/  @!P2 BRA `(.L_x_39) ;  /* 0x000000000004a947 */ /* 0x000fea0003800000 */
[----:B------:R0:W5:Y:S02]  /*2a70*/  LDG.E.LTC128B R18, desc[UR36][R4.64+0x20] ;  /* 0x0000202404127981 */ /* 0x000164000c1e1920 */
.L_x_39:
[----:B------:R-:W-:Y:S05]  /*2a80*/  BSYNC B1 ;  /* 0x0000000000017941 */ /* 0x000fea0003800000 */
.L_x_38:
        /* <DEDUP_REMOVED lines=10> */
.L_x_41:
[----:B------:R-:W-:Y:S05]  /*2b30*/  BSYNC B1 ;  /* 0x0000000000017941 */ /* 0x000fea0003800000 */
.L_x_40:
[----:B-----5:R-:W-:Y:S01]  /*2b40*/  LOP3.LUT R12, R18, 0xffffe000, RZ, 0xc0, !PT ;  /* 0xffffe000120c7812 */ /* 0x020fe200078ec0ff */
[----:B------:R-:W-:Y:S01]  /*2b50*/  BSSY B1, `(.L_x_42) ;  /* 0x0000008000017945 */ /* 0x000fe20003800000 */
[----:B------:R-:W-:-:S03]  /*2b60*/  ISETP.GT.AND P0, PT, R0, 0x8, P0 ;  /* 0x000000080000780c */ /* 0x000fc60000704270 */
[----:B------:R-:W-:-:S04]  /*2b70*/  FMUL R12, R12, R57 ;  /* 0x000000390c0c7220 */ /* 0x000fc80000400000 */
[----:B------:R-:W-:-:S05]  /*2b80*/  FFMA R29, R29, R56, R12 ;  /* 0x000000381d1d7223 */ /* 0x000fca000000000c */
[----:B------:R-:W-:-:S05]  /*2b90*/  F2FP.TF32.F32.PACK_B R29, R29 ;  /* 0x0000001dff1d723e */ /* 0x000fca00024050ff */
[----:B------:R0:W-:Y:S01]  /*2ba0*/  @P3 STG.E desc[UR36][R6.64+0x24], R29 ;  /* 0x0000241d06003986 */ /* 0x0001e2000c101924 */
[----:B------:R-:W-:Y:S05]  /*2bb0*/  @!P0 BRA `(.L_x_43) ;  /* 0x0000000000048947 */ /* 0x000fea0003800000 */
[----:B------:R0:W5:Y:S02]  /*2bc0*/  LDG.E.LTC128B R18, desc[UR36][R8.64+0x20] ;  /* 0x0000202408127981 */ /* 0x000164000c1e1920 */
.L_x_43:
[----:B------:R-:W-:Y:S05]  /*2bd0*/  BSYNC B1 ;  /* 0x0000000000017941 */ /* 0x000fea0003800000 */
.L_x_42:
[----:B-----5:R-:W-:Y:S01]  /*2be0*/  LOP3.LUT R12, R18, 0xffffe000, RZ, 0xc0, !PT ;  /* 0xffffe000120c7812 */ /* 0x020fe200078ec0ff */
[----:B------:R-:W-:Y:S01]  /*2bf0*/  BSSY B1, `(.L_x_44) ;  /* 0x0000008000017945 */ /* 0x000fe20003800000 */
[----:B------:R-:W-:-:S03]  /*2c00*/  ISETP.GT.AND P1, PT, R0, 0x8, P1 ;  /* 0x000000080000780c */ /* 0x000fc60000f24270 */
[----:B0-----:R-:W-:-:S04]  /*2c10*/  FMUL R3, R12, R57 ;  /* 0x000000390c037220 */ /* 0x001fc80000400000 */
[----:B------:R-:W-:-:S05]  /*2c20*/  FFMA R3, R30, R56, R3 ;  /* 0x000000381e037223 */ /* 0x000fca0000000003 */
[----:B------:R-:W-:-:S05]  /*2c30*/  F2FP.TF32.F32.PACK_B R3, R3 ;  /* 0x00000003ff03723e */ /* 0x000fca00024050ff */
[----:B------:R0:W-:Y:S01]  /*2c40*/  @P0 STG.E desc[UR36][R10.64+0x20], R3 ;  /* 0x000020030a000986 */ /* 0x0001e2000c101924 */
[----:B------:R-:W-:Y:S05]  /*2c50*/  @!P1 BRA `(.L_x_45) ;  /* 0x0000000000049947 */ /* 0x000fea0003800000 */
[----:B------:R0:W5:Y:S02]  /*2c60*/  LDG.E.LTC128B R18, desc[UR36][R8.64+0x24] ;  /* 0x0000242408127981 */ /* 0x000164000c1e1920 */
.L_x_45:
[----:B------:R-:W-:Y:S05]  /*2c70*/  BSYNC B1 ;  /* 0x0000000000017941 */ /* 0x000fea0003800000 */
.L_x_44:
        /* <DEDUP_REMOVED lines=10> */
.L_x_47:
[----:B------:R-:W-:Y:S05]  /*2d20*/  BSYNC B1 ;  /* 0x0000000000017941 */ /* 0x000fea0003800000 */
.L_x_46:
[----:B-----5:R-:W-:Y:S01]  /*2d30*/  LOP3.LUT R12, R18, 0xffffe000, RZ, 0xc0, !PT ;  /* 0xffffe000120c7812 */ /* 0x020fe200078ec0ff */
[----:B------:R-:W-:Y:S01]  /*2d40*/  BSSY B1, `(.L_x_48) ;  /* 0x0000009000017945 */ /* 0x000fe20003800000 */
[----:B------:R-:W-:-:S03]  /*2d50*/  ISETP.GT.AND P1, PT, R22, 0x11, PT ;  /* 0x000000111600780c */ /* 0x000fc60003f24270 */
[----:B0-----:R-:W-:Y:S01]  /*2d60*/  FMUL R3, R12, R57 ;  /* 0x000000390c037220 */ /* 0x001fe20000400000 */
[----:B------:R-:W-:-:S03]  /*2d70*/  ISETP.GT.AND P3, PT, R0, RZ, P1 ;  /* 0x000000ff0000720c */ /* 0x000fc60000f64270 */
[----:B------:R-:W-:-:S05]  /*2d80*/  FFMA R3, R32, R56, R3 ;  /* 0x0000003820037223 */ /* 0x000fca0000000003 */
[----:B------:R-:W-:-:S05]  /*2d90*/  F2FP.TF32.F32.PACK_B R3, R3 ;  /* 0x00000003ff03723e */ /* 0x000fca00024050ff */
[----:B------:R0:W-:Y:S01]  /*2da0*/  @P2 STG.E desc[UR36][R6.64+0x40], R3 ;  /* 0x0000400306002986 */ /* 0x0001e2000c101924 */
[----:B------:R-:W-:Y:S05]  /*2db0*/  @!P3 BRA `(.L_x_49) ;  /* 0x000000000004b947 */ /* 0x000fea0003800000 */
[----:B------:R0:W5:Y:S02]  /*2dc0*/  LDG.E.LTC128B R18, desc[UR36][R4.64+0x44] ;  /* 0x0000442404127981 */ /* 0x000164000c1e1920 */
.L_x_49:
[----:B------:R-:W-:Y:S05]  /*2dd0*/  BSYNC B1 ;  /* 0x0000000000017941 */ /* 0x000fea0003800000 */
.L_x_48:
        /* <DEDUP_REMOVED lines=9> */
.L_x_51:
[----:B------:R-:W-:Y:S05]  /*2e70*/  BSYNC B1 ;  /* 0x0000000000017941 */ /* 0x000fea0003800000 */
.L_x_50:
        /* <DEDUP_REMOVED lines=9> */
.L_x_53:
[----:B------:R-:W-:Y:S05]  /*2f10*/  BSYNC B1 ;  /* 0x0000000000017941 */ /* 0x000fea0003800000 */
.L_x_52:
        /* <DEDUP_REMOVED lines=10> */
.L_x_55:
[----:B------:R-:W-:Y:S05]  /*2fc0*/  BSYNC B1 ;  /* 0x0000000000017941 */ /* 0x000fea0003800000 */
.L_x_54:
        /* <DEDUP_REMOVED lines=10> */
.L_x_57:
[----:B------:R-:W-:Y:S05]  /*3070*/  BSYNC B1 ;  /* 0x0000000000017941 */ /* 0x000fea0003800000 */
.L_x_56:
        /* <DEDUP_REMOVED lines=9> */
.L_x_59:
[----:B------:R-:W-:Y:S05]  /*3110*/  BSYNC B1 ;  /* 0x0000000000017941 */ /* 0x000fea0003800000 */
.L_x_58:
        /* <DEDUP_REMOVED lines=9> */
.L_x_61:
[----:B------:R-:W-:Y:S05]  /*31b0*/  BSYNC B1 ;  /* 0x0000000000017941 */ /* 0x000fea0003800000 */
.L_x_60:
        /* <DEDUP_REMOVED lines=10> */
.L_x_63:
[----:B------:R-:W-:Y:S05]  /*3260*/  BSYNC B1 ;  /* 0x0000000000017941 */ /* 0x000fea0003800000 */
.L_x_62:
        /* <DEDUP_REMOVED lines=10> */
.L_x_65:
[----:B------:R-:W-:Y:S05]  /*3310*/  BSYNC B1 ;  /* 0x0000000000017941 */ /* 0x000fea0003800000 */
.L_x_64:
        /* <DEDUP_REMOVED lines=9> */
.L_x_67:
[----:B------:R-:W-:Y:S05]  /*33b0*/  BSYNC B1 ;  /* 0x0000000000017941 */ /* 0x000fea0003800000 */
.L_x_66:
        /* <DEDUP_REMOVED lines=9> */
.L_x_69:
[----:B------:R-:W-:Y:S05]  /*3450*/  BSYNC B1 ;  /* 0x0000000000017941 */ /* 0x000fea0003800000 */
.L_x_68:
        /* <DEDUP_REMOVED lines=10> */
.L_x_71:
[----:B------:R-:W-:Y:S05]  /*3500*/  BSYNC B1 ;  /* 0x0000000000017941 */ /* 0x000fea0003800000 */
.L_x_70:
        /* <DEDUP_REMOVED lines=10> */
.L_x_73:
[----:B------:R-:W-:Y:S05]  /*35b0*/  BSYNC B1 ;  /* 0x0000000000017941 */ /* 0x000fea0003800000 */
.L_x_72:
        /* <DEDUP_REMOVED lines=9> */
.L_x_75:
[----:B------:R-:W-:Y:S05]  /*3650*/  BSYNC B1 ;  /* 0x0000000000017941 */ /* 0x000fea0003800000 */
.L_x_74:
        /* <DEDUP_REMOVED lines=9> */
.L_x_77:
[----:B------:R-:W-:Y:S05]  /*36f0*/  BSYNC B1 ;  /* 0x0000000000017941 */ /* 0x000fea0003800000 */
.L_x_76:
        /* <DEDUP_REMOVED lines=10> */
.L_x_79:
[----:B------:R-:W-:Y:S05]  /*37a0*/  BSYNC B1 ;  /* 0x0000000000017941 */ /* 0x000fea0003800000 */
.L_x_78:
        /* <DEDUP_REMOVED lines=10> */
.L_x_81:
[----:B------:R-:W-:Y:S05]  /*3850*/  BSYNC B1 ;  /* 0x0000000000017941 */ /* 0x000fea0003800000 */
.L_x_80:
        /* <DEDUP_REMOVED lines=9> */
.L_x_83:
[----:B------:R-:W-:Y:S05]  /*38f0*/  BSYNC B1 ;  /* 0x0000000000017941 */ /* 0x000fea0003800000 */
.L_x_82:
        /* <DEDUP_REMOVED lines=9> */
.L_x_85:
[----:B------:R-:W-:Y:S05]  /*3990*/  BSYNC B1 ;  /* 0x0000000000017941 */ /* 0x000fea0003800000 */
.L_x_84:
        /* <DEDUP_REMOVED lines=10> */
.L_x_87:
[----:B------:R-:W-:Y:S05]  /*3a40*/  BSYNC B1 ;  /* 0x0000000000017941 */ /* 0x000fea0003800000 */
.L_x_86:
        /* <DEDUP_REMOVED lines=10> */
.L_x_89:
[----:B------:R-:W-:Y:S05]  /*3af0*/  BSYNC B1 ;  /* 0x0000000000017941 */ /* 0x000fea0003800000 */
.L_x_88:
[----:B01---5:R-:W-:Y:S01]  /*3b00*/  LOP3.LUT R4, R18, 0xffffe000, RZ, 0xc0, !PT ;  /* 0xffffe00012047812 */ /* 0x023fe200078ec0ff */
        /* <DEDUP_REMOVED lines=8> */
.L_x_91:
[----:B------:R-:W-:Y:S05]  /*3b90*/  BSYNC B1 ;  /* 0x0000000000017941 */ /* 0x000fea0003800000 */
.L_x_90:
[----:B-----5:R-:W-:Y:S01]  /*3ba0*/  LOP3.LUT R4, R18, 0xffffe000, RZ, 0xc0, !PT ;  /* 0xffffe00012047812 */ /* 0x020fe200078ec0ff */
[----:B------:R-:W-:Y:S01]  /*3bb0*/  @P0 IMAD.MOV.U32 R5, RZ, RZ, R11 ;  /* 0x000000ffff050224 */ /* 0x000fe200078e000b */
[----:B------:R-:W-:Y:S01]  /*3bc0*/  ISETP.GT.AND P1, PT, R0, 0x8, P1 ;  /* 0x000000080000780c */ /* 0x000fe20000f24270 */
[----:B------:R-:W-:Y:S02]  /*3bd0*/  BSSY B1, `(.L_x_92) ;  /* 0x0000008000017945 */ /* 0x000fe40003800000 */
[----:B------:R-:W-:Y:S01]  /*3be0*/  FMUL R3, R4, R57 ;  /* 0x0000003904037220 */ /* 0x000fe20000400000 */
[----:B------:R-:W-:-:S03]  /*3bf0*/  @P0 IMAD.MOV.U32 R4, RZ, RZ, R10 ;  /* 0x000000ffff040224 */ /* 0x000fc600078e000a */
[----:B------:R-:W-:-:S05]  /*3c00*/  FFMA R3, R54, R56, R3 ;  /* 0x0000003836037223 */ /* 0x000fca0000000003 */
[----:B------:R-:W-:-:S05]  /*3c10*/  F2FP.TF32.F32.PACK_B R3, R3 ;  /* 0x00000003ff03723e */ /* 0x000fca00024050ff */
[----:B------:R0:W-:Y:S01]  /*3c20*/  @P0 STG.E desc[UR36][R4.64+0xe0], R3 ;  /* 0x0000e00304000986 */ /* 0x0001e2000c101924 */
[----:B------:R-:W-:Y:S05]  /*3c30*/  @!P1 BRA `(.L_x_93) ;  /* 0x0000000000049947 */ /* 0x000fea0003800000 */
[----:B------:R0:W5:Y:S02]  /*3c40*/  LDG.E.LTC128B R18, desc[UR36][R8.64+0xe4] ;  /* 0x0000e42408127981 */ /* 0x000164000c1e1920 */
.L_x_93:
[----:B------:R-:W-:Y:S05]  /*3c50*/  BSYNC B1 ;  /* 0x0000000000017941 */ /* 0x000fea0003800000 */
.L_x_92:
[----:B------:R-:W-:Y:S05]  /*3c60*/  @!P1 BRA `(.L_x_94) ;  /* 0x0000000800709947 */ /* 0x000fea0003800000 */
[----:B-----5:R-:W-:-:S05]  /*3c70*/  LOP3.LUT R18, R18, 0xffffe000, RZ, 0xc0, !PT ;  /* 0xffffe00012127812 */ /* 0x020fca00078ec0ff */
[----:B------:R-:W-:-:S04]  /*3c80*/  FMUL R18, R18, R57 ;  /* 0x0000003912127220 */ /* 0x000fc80000400000 */
[----:B------:R-:W-:-:S05]  /*3c90*/  FFMA R55, R55, R56, R18 ;  /* 0x0000003837377223 */ /* 0x000fca0000000012 */
[----:B------:R-:W-:-:S05]  /*3ca0*/  F2FP.TF32.F32.PACK_B R55, R55 ;  /* 0x00000037ff37723e */ /* 0x000fca00024050ff */
[----:B------:R0:W-:Y:S01]  /*3cb0*/  STG.E desc[UR36][R10.64+0xe4], R55 ;  /* 0x0000e4370a007986 */ /* 0x0001e2000c101924 */
[----:B------:R-:W-:Y:S05]  /*3cc0*/  BRA `(.L_x_94) ;  /* 0x0000000800587947 */ /* 0x000fea0003800000 */
.L_x_33:
[----:B------:R-:W-:Y:S01]  /*3cd0*/  ISETP.GT.AND P4, PT, R22, 0x1, PT ;  /* 0x000000011600780c */ /* 0x000fe20003f84270 */
[----:B------:R-:W-:Y:S01]  /*3ce0*/  ULDC.64 UR4, c[0x0][0x5c0] ;  /* 0x0001700000047ab9 */ /* 0x000fe20000000a00 */
[-C--:B------:R-:W-:Y:S01]  /*3cf0*/  FMUL R3, R24, R56.reuse ;  /* 0x0000003818037220 */ /* 0x080fe20000400000 */
[----:B------:R-:W-:Y:S01]  /*3d00*/  LEA R4, P3, R70, UR4, 0x2 ;  /* 0x0000000446047c11 */ /* 0x000fe2000f8610ff */
[-C--:B------:R-:W-:Y:S01]  /*3d10*/  FMUL R25, R25, R56.reuse ;  /* 0x0000003819197220 */ /* 0x080fe20000400000 */
[----:B------:R-:W-:Y:S01]  /*3d20*/  ISETP.GT.AND P1, PT, R0, RZ, P4 ;  /* 0x000000ff0000720c */ /* 0x000fe20002724270 */
[-C--:B------:R-:W-:Y:S01]  /*3d30*/  FMUL R9, R26, R56.reuse ;  /* 0x000000381a097220 */ /* 0x080fe20000400000 */
[----:B------:R-:W-:Y:S01]  /*3d40*/  LEA.HI.X R5, R70, UR5, R7, 0x2, P3 ;  /* 0x0000000546057c11 */ /* 0x000fe200098f1407 */
[-C--:B------:R-:W-:Y:S01]  /*3d50*/  FMUL R27, R27, R56.reuse ;  /* 0x000000381b1b7220 */ /* 0x080fe20000400000 */
[----:B------:R-:W-:Y:S01]  /*3d60*/  F2FP.TF32.F32.PACK_B R3, R3 ;  /* 0x00000003ff03723e */ /* 0x000fe200024050ff */
[-C--:B------:R-:W-:Y:S01]  /*3d70*/  FMUL R29, R29, R56.reuse ;  /* 0x000000381d1d7220 */ /* 0x080fe20000400000 */
[----:B------:R-:W-:Y:S01]  /*3d80*/  F2FP.TF32.F32.PACK_B R25, R25 ;  /* 0x00000019ff19723e */ /* 0x000fe200024050ff */
[----:B------:R-:W-:Y:S01]  /*3d90*/  FMUL R31, R31, R56 ;  /* 0x000000381f1f7220 */ /* 0x000fe20000400000 */
[C---:B------:R-:W-:Y:S01]  /*3da0*/  SHF.L.U64.HI R7, R62.reuse, 0x2, R63 ;  /* 0x000000023e077819 */ /* 0x040fe2000001023f */
[----:B------:R0:W-:Y:S01]  /*3db0*/  @P2 STG.E desc[UR36][R4.64], R3 ;  /* 0x0000000304002986 */ /* 0x0001e2000c101924 */
[----:B------:R-:W-:Y:S01]  /*3dc0*/  LEA R6, P3, R62, R4, 0x2 ;  /* 0x000000043e067211 */ /* 0x000fe200078610ff */
[-C--:B------:R-:W-:Y:S01]  /*3dd0*/  FMUL R11, R32, R56.reuse ;  /* 0x00000038200b7220 */ /* 0x080fe20000400000 */
[C---:B------:R-:W-:Y:S01]  /*3de0*/  ISETP.GT.AND P2, PT, R22.reuse, 0x8, PT ;  /* 0x000000081600780c */ /* 0x040fe20003f44270 */
[----:B------:R-:W-:Y:S01]  /*3df0*/  @P1 STG.E desc[UR36][R4.64+0x4], R25 ;  /* 0x0000041904001986 */ /* 0x000fe2000c101924 */
[----:B------:R-:W-:Y:S01]  /*3e00*/  ISETP.GT.AND P1, PT, R22, 0x9, PT ;  /* 0x000000091600780c */ /* 0x000fe20003f24270 */
[----:B------:R-:W-:Y:S01]  /*3e10*/  IMAD.X R7, R7, 0x1, R5, P3 ;  /* 0x0000000107077824 */ /* 0x000fe200018e0605 */
[C---:B------:R-:W-:Y:S01]  /*3e20*/  ISETP.GT.AND P0, PT, R0.reuse, 0x8, P0 ;  /* 0x000000080000780c */ /* 0x040fe20000704270 */
[-C--:B------:R-:W-:Y:S01]  /*3e30*/  FMUL R33, R33, R56.reuse ;  /* 0x0000003821217220 */ /* 0x080fe20000400000 */
[C---:B------:R-:W-:Y:S01]  /*3e40*/  ISETP.GT.AND P4, PT, R0.reuse, 0x8, P4 ;  /* 0x000000080000780c */ /* 0x040fe20002784270 */
[-C--:B------:R-:W-:Y:S01]  /*3e50*/  FMUL R35, R35, R56.reuse ;  /* 0x0000003823237220 */ /* 0x080fe20000400000 */
[----:B------:R-:W-:Y:S01]  /*3e60*/  ISETP.GT.AND P5, PT, R0, RZ, P2 ;  /* 0x000000ff0000720c */ /* 0x000fe200017a4270 */
[-C--:B0-----:R-:W-:Y:S01]  /*3e70*/  FMUL R3, R28, R56.reuse ;  /* 0x000000381c037220 */ /* 0x081fe20000400000 */
[----:B------:R-:W-:Y:S01]  /*3e80*/  ISETP.GT.AND P3, PT, R0, RZ, P1 ;  /* 0x000000ff0000720c */ /* 0x000fe20000f64270 */
[-C--:B------:R-:W-:Y:S01]  /*3e90*/  FMUL R37, R37, R56.reuse ;  /* 0x0000003825257220 */ /* 0x080fe20000400000 */
[----:B------:R-:W-:Y:S01]  /*3ea0*/  F2FP.TF32.F32.PACK_B R9, R9 ;  /* 0x00000009ff09723e */ /* 0x000fe200024050ff */
[-C--:B------:R-:W-:Y:S01]  /*3eb0*/  FMUL R39, R39, R56.reuse ;  /* 0x0000003827277220 */ /* 0x080fe20000400000 */
[----:B------:R-:W-:Y:S01]  /*3ec0*/  F2FP.TF32.F32.PACK_B R27, R27 ;  /* 0x0000001bff1b723e */ /* 0x000fe200024050ff */
[-C--:B------:R-:W-:Y:S01]  /*3ed0*/  FMUL R41, R41, R56.reuse ;  /* 0x0000003829297220 */ /* 0x080fe20000400000 */
[----:B------:R-:W-:Y:S01]  /*3ee0*/  F2FP.TF32.F32.PACK_B R3, R3 ;  /* 0x00000003ff03723e */ /* 0x000fe200024050ff */
[----:B------:R0:W-:Y:S01]  /*3ef0*/  @P0 STG.E desc[UR36][R6.64], R9 ;  /* 0x0000000906000986 */ /* 0x0001e2000c101924 */
[----:B------:R-:W-:Y:S01]  /*3f00*/  F2FP.TF32.F32.PACK_B R29, R29 ;  /* 0x0000001dff1d723e */ /* 0x000fe200024050ff */
[-C--:B------:R-:W-:Y:S01]  /*3f10*/  FMUL R43, R43, R56.reuse ;  /* 0x000000382b2b7220 */ /* 0x080fe20000400000 */
[----:B------:R-:W-:Y:S01]  /*3f20*/  ISETP.GT.AND P0, PT, R22, 0x10, PT ;  /* 0x000000101600780c */ /* 0x000fe20003f04270 */
[----:B------:R-:W-:Y:S01]  /*3f30*/  @P4 STG.E desc[UR36][R6.64+0x4], R27 ;  /* 0x0000041b06004986 */ /* 0x000fe2000c101924 */
[C---:B------:R-:W-:Y:S01]  /*3f40*/  ISETP.GT.AND P2, PT, R0.reuse, 0x8, P2 ;  /* 0x000000080000780c */ /* 0x040fe20001744270 */
[-C--:B------:R-:W-:Y:S01]  /*3f50*/  FMUL R45, R45, R56.reuse ;  /* 0x000000382d2d7220 */ /* 0x080fe20000400000 */
[C---:B------:R-:W-:Y:S01]  /*3f60*/  ISETP.GT.AND P1, PT, R0.reuse, 0x8, P1 ;  /* 0x000000080000780c */ /* 0x040fe20000f24270 */
[----:B------:R1:W-:Y:S01]  /*3f70*/  @P5 STG.E desc[UR36][R4.64+0x20], R3 ;  /* 0x0000200304005986 */ /* 0x0003e2000c101924 */
[----:B------:R-:W-:Y:S01]  /*3f80*/  ISETP.GT.AND P5, PT, R0, RZ, P0 ;  /* 0x000000ff0000720c */ /* 0x000fe200007a4270 */
[-C--:B------:R-:W-:Y:S01]  /*3f90*/  FMUL R47, R47, R56.reuse ;  /* 0x000000382f2f7220 */ /* 0x080fe20000400000 */
[----:B------:R-:W-:Y:S01]  /*3fa0*/  F2FP.TF32.F32.PACK_B R31, R31 ;  /* 0x0000001fff1f723e */ /* 0x000fe200024050ff */
[----:B------:R-:W-:Y:S01]  /*3fb0*/  @P3 STG.E desc[UR36][R4.64+0x24], R29 ;  /* 0x0000241d04003986 */ /* 0x000fe2000c101924 */
[----:B------:R-:W-:Y:S01]  /*3fc0*/  ISETP.GT.AND P3, PT, R22, 0x11, PT ;  /* 0x000000111600780c */ /* 0x000fe20003f64270 */
[-C--:B0-----:R-:W-:Y:S01]  /*3fd0*/  FMUL R9, R30, R56.reuse ;  /* 0x000000381e097220 */ /* 0x081fe20000400000 */
[----:B------:R-:W-:Y:S01]  /*3fe0*/  F2FP.TF32.F32.PACK_B R11, R11 ;  /* 0x0000000bff0b723e */ /* 0x000fe200024050ff */
[-C--:B------:R-:W-:Y:S01]  /*3ff0*/  FMUL R49, R49, R56.reuse ;  /* 0x0000003831317220 */ /* 0x080fe20000400000 */
[----:B------:R-:W-:Y:S01]  /*4000*/  ISETP.GT.AND P4, PT, R0, RZ, P3 ;  /* 0x000000ff0000720c */ /* 0x000fe20001f84270 */
[-C--:B------:R-:W-:Y:S01]  /*4010*/  FMUL R51, R51, R56.reuse ;  /* 0x0000003833337220 */ /* 0x080fe20000400000 */
[----:B------:R-:W-:Y:S01]  /*4020*/  F2FP.TF32.F32.PACK_B R9, R9 ;  /* 0x00000009ff09723e */ /* 0x000fe200024050ff */
[-C--:B-1----:R-:W-:Y:S01]  /*4030*/  FMUL R3, R34, R56.reuse ;  /* 0x0000003822037220 */ /* 0x082fe20000400000 */
[----:B------:R-:W-:Y:S01]  /*4040*/  F2FP.TF32.F32.PACK_B R33, R33 ;  /* 0x00000021ff21723e */ /* 0x000fe200024050ff */
[-C--:B------:R-:W-:Y:S01]  /*4050*/  FMUL R13, R52, R56.reuse ;  /* 0x00000038340d7220 */ /* 0x080fe20000400000 */
[----:B------:R-:W-:Y:S01]  /*4060*/  ISETP.GT.AND P0, PT, R0, 0x8, P0 ;  /* 0x000000080000780c */ /* 0x000fe20000704270 */
[----:B------:R0:W-:Y:S01]  /*4070*/  @P2 STG.E desc[UR36][R6.64+0x20], R9 ;  /* 0x0000200906002986 */ /* 0x0001e2000c101924 */
[C---:B------:R-:W-:Y:S01]  /*4080*/  ISETP.GT.AND P2, PT, R22.reuse, 0x19, PT ;  /* 0x000000191600780c */ /* 0x040fe20003f44270 */
[-C--:B------:R-:W-:Y:S01]  /*4090*/  FMUL R53, R53, R56.reuse ;  /* 0x0000003835357220 */ /* 0x080fe20000400000 */
[----:B------:R-:W-:Y:S01]  /*40a0*/  F2FP.TF32.F32.PACK_B R3, R3 ;  /* 0x00000003ff03723e */ /* 0x000fe200024050ff */
[----:B------:R-:W-:Y:S01]  /*40b0*/  @P1 STG.E desc[UR36][R6.64+0x24], R31 ;  /* 0x0000241f06001986 */ /* 0x000fe2000c101924 */
[----:B------:R-:W-:Y:S01]  /*40c0*/  ISETP.GT.AND P1, PT, R22, 0x18, PT ;  /* 0x000000181600780c */ /* 0x000fe20003f24270 */
[----:B------:R-:W-:Y:S01]  /*40d0*/  FMUL R55, R55, R56 ;  /* 0x0000003837377220 */ /* 0x000fe20000400000 */
[----:B------:R-:W-:Y:S01]  /*40e0*/  F2FP.TF32.F32.PACK_B R35, R35 ;  /* 0x00000023ff23723e */ /* 0x000fe200024050ff */
[----:B------:R1:W-:Y:S01]  /*40f0*/  @P5 STG.E desc[UR36][R4.64+0x40], R11 ;  /* 0x0000400b04005986 */ /* 0x0003e2000c101924 */
[----:B------:R-:W-:-:S02]  /*4100*/  ISETP.GT.AND P5, PT, R0, RZ, P1 ;  /* 0x000000ff0000720c */ /* 0x000fc40000fa4270 */
[----:B------:R-:W-:Y:S01]  /*4110*/  F2FP.TF32.F32.PACK_B R37, R37 ;  /* 0x00000025ff25723e */ /* 0x000fe200024050ff */
[----:B------:R-:W-:Y:S01]  /*4120*/  @P4 STG.E desc[UR36][R4.64+0x44], R33 ;  /* 0x0000442104004986 */ /* 0x000fe2000c101924 */
[----:B------:R-:W-:Y:S01]  /*4130*/  ISETP.GT.AND P4, PT, R0, 0x8, P3 ;  /* 0x000000080000780c */ /* 0x000fe20001f84270 */
[-C--:B0-----:R-:W-:Y:S01]  /*4140*/  FMUL R9, R36, R56.reuse ;  /* 0x0000003824097220 */ /* 0x081fe20000400000 */
[----:B------:R-:W-:Y:S01]  /*4150*/  ISETP.GT.AND P3, PT, R0, RZ, P2 ;  /* 0x000000ff0000720c */ /* 0x000fe20001764270 */
[----:B------:R0:W-:Y:S01]  /*4160*/  @P0 STG.E desc[UR36][R6.64+0x40], R3 ;  /* 0x0000400306000986 */ /* 0x0001e2000c101924 */
[----:B------:R-:W-:Y:S02]  /*4170*/  ISETP.GT.AND P0, PT, R22, 0x20, PT ;  /* 0x000000201600780c */ /* 0x000fe40003f04270 */
[----:B------:R-:W-:Y:S01]  /*4180*/  F2FP.TF32.F32.PACK_B R9, R9 ;  /* 0x00000009ff09723e */ /* 0x000fe200024050ff */
[----:B-1----:R-:W-:Y:S01]  /*4190*/  FMUL R11, R40, R56 ;  /* 0x00000038280b7220 */ /* 0x002fe20000400000 */
[----:B------:R-:W-:-:S02]  /*41a0*/  ISETP.GT.AND P1, PT, R0, 0x8, P1 ;  /* 0x000000080000780c */ /* 0x000fc40000f24270 */
[----:B------:R-:W-:Y:S02]  /*41b0*/  F2FP.TF32.F32.PACK_B R39, R39 ;  /* 0x00000027ff27723e */ /* 0x000fe400024050ff */
[----:B------:R-:W-:Y:S01]  /*41c0*/  F2FP.TF32.F32.PACK_B R11, R11 ;  /* 0x0000000bff0b723e */ /* 0x000fe200024050ff */
[----:B------:R-:W-:Y:S01]  /*41d0*/  @P4 STG.E desc[UR36][R6.64+0x44], R35 ;  /* 0x0000442306004986 */ /* 0x000fe2000c101924 */
[----:B------:R-:W-:Y:S01]  /*41e0*/  ISETP.GT.AND P4, PT, R0, 0x8, P2 ;  /* 0x000000080000780c */ /* 0x000fe20001784270 */
[----:B0-----:R-:W-:Y:S01]  /*41f0*/  FMUL R3, R38, R56 ;  /* 0x0000003826037220 */ /* 0x001fe20000400000 */
[----:B------:R-:W-:Y:S01]  /*4200*/  ISETP.GT.AND P2, PT, R22, 0x21, PT ;  /* 0x000000211600780c */ /* 0x000fe20003f44270 */
[----:B------:R0:W-:Y:S01]  /*4210*/  @P5 STG.E desc[UR36][R4.64+0x60], R9 ;  /* 0x0000600904005986 */ /* 0x0001e2000c101924 */
[C---:B------:R-:W-:Y:S02]  /*4220*/  ISETP.GT.AND P5, PT, R0.reuse, RZ, P0 ;  /* 0x000000ff0000720c */ /* 0x040fe400007a4270 */
[----:B------:R-:W-:Y:S01]  /*4230*/  F2FP.TF32.F32.PACK_B R3, R3 ;  /* 0x00000003ff03723e */ /* 0x000fe200024050ff */
[----:B------:R-:W-:Y:S01]  /*4240*/  @P3 STG.E desc[UR36][R4.64+0x64], R37 ;  /* 0x0000642504003986 */ /* 0x000fe2000c101924 */
[----:B------:R-:W-:-:S02]  /*4250*/  ISETP.GT.AND P3, PT, R0, RZ, P2 ;  /* 0x000000ff0000720c */ /* 0x000fc40001764270 */
[----:B------:R-:W-:Y:S01]  /*4260*/  F2FP.TF32.F32.PACK_B R41, R41 ;  /* 0x00000029ff29723e */ /* 0x000fe200024050ff */
[----:B------:R1:W-:Y:S01]  /*4270*/  @P1 STG.E desc[UR36][R6.64+0x60], R3 ;  /* 0x0000600306001986 */ /* 0x0003e2000c101924 */
[----:B------:R-:W-:Y:S02]  /*4280*/  ISETP.GT.AND P0, PT, R0, 0x8, P0 ;  /* 0x000000080000780c */ /* 0x000fe40000704270 */
[----:B------:R-:W-:Y:S01]  /*4290*/  F2FP.TF32.F32.PACK_B R43, R43 ;  /* 0x0000002bff2b723e */ /* 0x000fe200024050ff */
[----:B------:R-:W-:Y:S01]  /*42a0*/  @P4 STG.E desc[UR36][R6.64+0x64], R39 ;  /* 0x0000642706004986 */ /* 0x000fe2000c101924 */
[----:B------:R-:W-:Y:S01]  /*42b0*/  ISETP.GT.AND P4, PT, R22, 0x28, PT ;  /* 0x000000281600780c */ /* 0x000fe20003f84270 */
[----:B0-----:R-:W-:Y:S01]  /*42c0*/  FMUL R9, R44, R56 ;  /* 0x000000382c097220 */ /* 0x001fe20000400000 */
[----:B------:R-:W-:Y:S01]  /*42d0*/  F2FP.TF32.F32.PACK_B R45, R45 ;  /* 0x0000002dff2d723e */ /* 0x000fe200024050ff */
[----:B------:R0:W-:Y:S01]  /*42e0*/  @P5 STG.E desc[UR36][R4.64+0x80], R11 ;  /* 0x0000800b04005986 */ /* 0x0001e2000c101924 */
[----:B------:R-:W-:-:S02]  /*42f0*/  ISETP.GT.AND P5, PT, R22, 0x29, PT ;  /* 0x000000291600780c */ /* 0x000fc40003fa4270 */
[----:B------:R-:W-:Y:S01]  /*4300*/  F2FP.TF32.F32.PACK_B R9, R9 ;  /* 0x00000009ff09723e */ /* 0x000fe200024050ff */
[----:B------:R-:W-:Y:S01]  /*4310*/  @P3 STG.E desc[UR36][R4.64+0x84], R41 ;  /* 0x0000842904003986 */ /* 0x000fe2000c101924 */
[----:B------:R-:W-:Y:S01]  /*4320*/  ISETP.GT.AND P3, PT, R0, 0x8, P2 ;  /* 0x000000080000780c */ /* 0x000fe20001764270 */
[-C--:B-1----:R-:W-:Y:S01]  /*4330*/  FMUL R3, R42, R56.reuse ;  /* 0x000000382a037220 */ /* 0x082fe20000400000 */
[C---:B------:R-:W-:Y:S02]  /*4340*/  ISETP.GT.AND P2, PT, R0.reuse, RZ, P4 ;  /* 0x000000ff0000720c */ /* 0x040fe40002744270 */
[C---:B------:R-:W-:Y:S02]  /*4350*/  ISETP.GT.AND P1, PT, R0.reuse, RZ, P5 ;  /* 0x000000ff0000720c */ /* 0x040fe40002f24270 */
[----:B------:R-:W-:Y:S01]  /*4360*/  ISETP.GT.AND P4, PT, R0, 0x8, P4 ;  /* 0x000000080000780c */ /* 0x000fe20002784270 */
[----:B0-----:R-:W-:Y:S01]  /*4370*/  FMUL R11, R46, R56 ;  /* 0x000000382e0b7220 */ /* 0x001fe20000400000 */
[----:B------:R-:W-:-:S02]  /*4380*/  ISETP.GT.AND P5, PT, R0, 0x8, P5 ;  /* 0x000000080000780c */ /* 0x000fc40002fa4270 */
[----:B------:R-:W-:Y:S02]  /*4390*/  F2FP.TF32.F32.PACK_B R3, R3 ;  /* 0x00000003ff03723e */ /* 0x000fe400024050ff */
[----:B------:R-:W-:Y:S02]  /*43a0*/  F2FP.TF32.F32.PACK_B R11, R11 ;  /* 0x0000000bff0b723e */ /* 0x000fe400024050ff */
[----:B------:R-:W-:Y:S01]  /*43b0*/  F2FP.TF32.F32.PACK_B R47, R47 ;  /* 0x0000002fff2f723e */ /* 0x000fe200024050ff */
[----:B------:R0:W-:Y:S01]  /*43c0*/  @P0 STG.E desc[UR36][R6.64+0x80], R3 ;  /* 0x0000800306000986 */ /* 0x0001e2000c101924 */
[----:B------:R-:W-:Y:S02]  /*43d0*/  F2FP.TF32.F32.PACK_B R49, R49 ;  /* 0x00000031ff31723e */ /* 0x000fe400024050ff */
[C---:B------:R-:W-:Y:S01]  /*43e0*/  ISETP.GT.AND P0, PT, R22.reuse, 0x39, PT ;  /* 0x000000391600780c */ /* 0x040fe20003f04270 */
[----:B------:R-:W-:Y:S01]  /*43f0*/  @P3 STG.E desc[UR36][R6.64+0x84], R43 ;  /* 0x0000842b06003986 */ /* 0x000fe2000c101924 */
[----:B------:R-:W-:-:S02]  /*4400*/  ISETP.GT.AND P3, PT, R22, 0x30, PT ;  /* 0x000000301600780c */ /* 0x000fc40003f64270 */
[----:B------:R-:W-:Y:S01]  /*4410*/  F2FP.TF32.F32.PACK_B R51, R51 ;  /* 0x00000033ff33723e */ /* 0x000fe200024050ff */
[----:B------:R1:W-:Y:S01]  /*4420*/  @P2 STG.E desc[UR36][R4.64+0xa0], R9 ;  /* 0x0000a00904002986 */ /* 0x0003e2000c101924 */
[----:B------:R-:W-:Y:S02]  /*4430*/  ISETP.GT.AND P2, PT, R22, 0x31, PT ;  /* 0x000000311600780c */ /* 0x000fe40003f44270 */
[----:B------:R-:W-:Y:S01]  /*4440*/  F2FP.TF32.F32.PACK_B R13, R13 ;  /* 0x0000000dff0d723e */ /* 0x000fe200024050ff */
[----:B------:R-:W-:Y:S01]  /*4450*/  @P1 STG.E desc[UR36][R4.64+0xa4], R45 ;  /* 0x0000a42d04001986 */ /* 0x000fe2000c101924 */
[----:B0-----:R-:W-:Y:S01]  /*4460*/  FMUL R3, R48, R56 ;  /* 0x0000003830037220 */ /* 0x001fe20000400000 */
[----:B------:R-:W-:Y:S02]  /*4470*/  ISETP.GT.AND P1, PT, R22, 0x38, PT ;  /* 0x000000381600780c */ /* 0x000fe40003f24270 */
[----:B------:R0:W-:Y:S01]  /*4480*/  @P4 STG.E desc[UR36][R6.64+0xa0], R11 ;  /* 0x0000a00b06004986 */ /* 0x0001e2000c101924 */
[----:B------:R-:W-:-:S02]  /*4490*/  ISETP.GT.AND P4, PT, R0, RZ, P3 ;  /* 0x000000ff0000720c */ /* 0x000fc40001f84270 */
[----:B------:R-:W-:Y:S01]  /*44a0*/  F2FP.TF32.F32.PACK_B R3, R3 ;  /* 0x00000003ff03723e */ /* 0x000fe200024050ff */
[----:B------:R-:W-:Y:S01]  /*44b0*/  @P5 STG.E desc[UR36][R6.64+0xa4], R47 ;  /* 0x0000a42f06005986 */ /* 0x000fe2000c101924 */
[----:B------:R-:W-:Y:S01]  /*44c0*/  ISETP.GT.AND P5, PT, R0, RZ, P2 ;  /* 0x000000ff0000720c */ /* 0x000fe200017a4270 */
[-C--:B-1----:R-:W-:Y:S01]  /*44d0*/  FMUL R9, R50, R56.reuse ;  /* 0x0000003832097220 */ /* 0x082fe20000400000 */
[C---:B------:R-:W-:Y:S02]  /*44e0*/  ISETP.GT.AND P3, PT, R0.reuse, 0x8, P3 ;  /* 0x000000080000780c */ /* 0x040fe40001f64270 */
[----:B------:R-:W-:Y:S02]  /*44f0*/  ISETP.GT.AND P2, PT, R0, 0x8, P2 ;  /* 0x000000080000780c */ /* 0x000fe40001744270 */
[----:B------:R-:W-:Y:S01]  /*4500*/  F2FP.TF32.F32.PACK_B R9, R9 ;  /* 0x00000009ff09723e */ /* 0x000fe200024050ff */
[----:B0-----:R-:W-:Y:S01]  /*4510*/  FMUL R11, R54, R56 ;  /* 0x00000038360b7220 */ /* 0x001fe20000400000 */
[----:B------:R-:W-:Y:S01]  /*4520*/  F2FP.TF32.F32.PACK_B R53, R53 ;  /* 0x00000035ff35723e */ /* 0x000fe200024050ff */
[----:B------:R-:W-:Y:S01]  /*4530*/  @P4 STG.E desc[UR36][R4.64+0xc0], R3 ;  /* 0x0000c00304004986 */ /* 0x000fe2000c101924 */
[----:B------:R-:W-:-:S02]  /*4540*/  ISETP.GT.AND P4, PT, R0, RZ, P1 ;  /* 0x000000ff0000720c */ /* 0x000fc40000f84270 */
[C---:B------:R-:W-:Y:S01]  /*4550*/  ISETP.GT.AND P1, PT, R0.reuse, 0x8, P1 ;  /* 0x000000080000780c */ /* 0x040fe20000f24270 */
[----:B------:R-:W-:Y:S01]  /*4560*/  @P5 STG.E desc[UR36][R4.64+0xc4], R49 ;  /* 0x0000c43104005986 */ /* 0x000fe2000c101924 */
[C---:B------:R-:W-:Y:S02]  /*4570*/  ISETP.GT.AND P5, PT, R0.reuse, RZ, P0 ;  /* 0x000000ff0000720c */ /* 0x040fe400007a4270 */
[----:B------:R-:W-:Y:S01]  /*4580*/  ISETP.GT.AND P0, PT, R0, 0x8, P0 ;  /* 0x000000080000780c */ /* 0x000fe20000704270 */
[----:B------:R-:W-:Y:S01]  /*4590*/  @P3 STG.E desc[UR36][R6.64+0xc0], R9 ;  /* 0x0000c00906003986 */ /* 0x000fe2000c101924 */
[----:B------:R-:W-:Y:S02]  /*45a0*/  F2FP.TF32.F32.PACK_B R11, R11 ;  /* 0x0000000bff0b723e */ /* 0x000fe400024050ff */
[----:B------:R-:W-:Y:S01]  /*45b0*/  F2FP.TF32.F32.PACK_B R55, R55 ;  /* 0x00000037ff37723e */ /* 0x000fe200024050ff */
[----:B------:R-:W-:Y:S04]  /*45c0*/  @P2 STG.E desc[UR36][R6.64+0xc4], R51 ;  /* 0x0000c43306002986 */ /* 0x000fe8000c101924 */
[----:B------:R-:W-:Y:S04]  /*45d0*/  @P4 STG.E desc[UR36][R4.64+0xe0], R13 ;  /* 0x0000e00d04004986 */ /* 0x000fe8000c101924 */
[----:B------:R0:W-:Y:S02]  /*45e0*/  @P5 STG.E desc[UR36][R4.64+0xe4], R53 ;  /* 0x0000e43504005986 */ /* 0x0001e4000c101924 */
[----:B0-----:R-:W-:-:S02]  /*45f0*/  @P1 IMAD.MOV.U32 R4, RZ, RZ, R6 ;  /* 0x000000ffff041224 */ /* 0x001fc400078e0006 */
[----:B------:R-:W-:-:S05]  /*4600*/  @P1 IMAD.MOV.U32 R5, RZ, RZ, R7 ;  /* 0x000000ffff051224 */ /* 0x000fca00078e0007 */
[----:B------:R0:W-:Y:S04]  /*4610*/  @P1 STG.E desc[UR36][R4.64+0xe0], R11 ;  /* 0x0000e00b04001986 */ /* 0x0001e8000c101924 */
[----:B------:R0:W-:Y:S02]  /*4620*/  @P0 STG.E desc[UR36][R6.64+0xe4], R55 ;  /* 0x0000e43706000986 */ /* 0x0001e4000c101924 */
.L_x_94:
[----:B------:R-:W-:Y:S05]  /*4630*/  BSYNC B0 ;  /* 0x0000000000007941 */ /* 0x000fea0003800000 */
.L_x_32:
[----:B0-----:R-:W3:Y:S01]  /*4640*/  LDL.64 R4, [R1] ;  /* 0x0000000001047983 */ /* 0x001ee20000100a00 */
[----:B------:R-:W-:Y:S01]  /*4650*/  ULDC.64 UR4, c[0x0][0x650] ;  /* 0x0001940000047ab9 */ /* 0x000fe20000000a00 */
[----:B------:R-:W-:Y:S02]  /*4660*/  IMAD.U32 R0, RZ, RZ, UR44 ;  /* 0x0000002cff007e24 */ /* 0x000fe4000f8e00ff */
[----:B------:R-:W-:Y:S02]  /*4670*/  IMAD.MOV.U32 R22, RZ, RZ, -0x1 ;  /* 0xffffffffff167424 */ /* 0x000fe400078e00ff */
[----:B------:R0:W-:Y:S01]  /*4680*/  SYNCS.ARRIVE.TRANS64.A1T0 RZ, [R0+UR48], RZ ;  /* 0x000000ff00ff79a7 */ /* 0x0001e20008100030 */
[----:B-----5:R-:W-:Y:S02]  /*4690*/  IMAD.MOV.U32 R18, RZ, RZ, -0x1 ;  /* 0xffffffffff127424 */ /* 0x020fe400078e00ff */
[----:B--2---:R-:W-:Y:S01]  /*46a0*/  IMAD.MOV.U32 R19, RZ, RZ, -0x1 ;  /* 0xffffffffff137424 */ /* 0x004fe200078e00ff */
[----:B0-----:R-:W-:-:S02]  /*46b0*/  PRMT R0, RZ, 0x7610, R0 ;  /* 0x00007610ff007816 */ /* 0x001fc40000000000 */
[----:B---3--:R-:W-:-:S05]  /*46c0*/  LEA R16, P0, R4, R16, 0x1 ;  /* 0x0000001004107211 */ /* 0x008fca00078008ff */
[----:B------:R-:W-:Y:S01]  /*46d0*/  IMAD.X R17, R66, 0x1, R17, P0 ;  /* 0x0000000142117824 */ /* 0x000fe200000e0611 */
[----:B------:R-:W-:-:S04]  /*46e0*/  ISETP.GE.U32.AND P0, PT, R16, UR4, PT ;  /* 0x0000000410007c0c */ /* 0x000fc8000bf06070 */
[----:B------:R-:W-:-:S13]  /*46f0*/  ISETP.GE.U32.AND.EX P0, PT, R17, UR5, PT, P0 ;  /* 0x0000000511007c0c */ /* 0x000fda000bf06100 */
[----:B------:R-:W-:Y:S05]  /*4700*/  @P0 BRA `(.L_x_95) ;  /* 0x00000004004c0947 */ /* 0x000fea0003800000 */
[----:B----4-:R-:W0:Y:S01]  /*4710*/  LDC.64 R10, c[0x0][0x628] ;  /* 0x00018a00ff0a7b82 */ /* 0x010e220000000a00 */
[----:B------:R-:W2:Y:S01]  /*4720*/  S2R R12, SR_CTAID.X ;  /* 0x00000000000c7919 */ /* 0x000ea20000002500 */
[----:B-1----:R-:W-:Y:S02]  /*4730*/  IMAD.MOV.U32 R8, RZ, RZ, R16 ;  /* 0x000000ffff087224 */ /* 0x002fe400078e0010 */
[----:B------:R-:W-:Y:S01]  /*4740*/  IMAD.MOV.U32 R9, RZ, RZ, R17 ;  /* 0x000000ffff097224 */ /* 0x000fe200078e0011 */
[----:B------:R-:W1:Y:S03]  /*4750*/  S2R R18, SR_CTAID.Y ;  /* 0x0000000000127919 */ /* 0x000e660000002600 */
[----:B------:R-:W3:Y:S08]  /*4760*/  LDC R0, c[0x0][0x630] ;  /* 0x00018c00ff007b82 */ /* 0x000ef00000000800 */
[----:B------:R-:W4:Y:S01]  /*4770*/  LDC.64 R14, c[0x0][0x620] ;  /* 0x00018800ff0e7b82 */ /* 0x000f220000000a00 */
[----:B0-----:R-:W-:-:S04]  /*4780*/  ISETP.NE.U32.AND P0, PT, R10, RZ, PT ;  /* 0x000000ff0a00720c */ /* 0x001fc80003f05070 */
[----:B------:R-:W-:-:S13]  /*4790*/  ISETP.NE.AND.EX P0, PT, R11, RZ, PT, P0 ;  /* 0x000000ff0b00720c */ /* 0x000fda0003f05300 */
[----:B-1234-:R-:W-:Y:S05]  /*47a0*/  @!P0 BRA `(.L_x_96) ;  /* 0x0000000000288947 */ /* 0x01efea0003800000 */
[----:B------:R-:W0:Y:S02]  /*47b0*/  LDC R3, c[0x0][0x634] ;  /* 0x00018d00ff037b82 */ /* 0x000e240000000800 */
[----:B0-----:R-:W-:-:S05]  /*47c0*/  IADD3 R3, P0, R16, R3, RZ ;  /* 0x0000000310037210 */ /* 0x001fca0007f1e0ff */
        /* <DEDUP_REMOVED lines=8> */
.L_x_96:
[-CC-:B------:R-:W-:Y:S01]  /*4850*/  SHF.R.U64 R19, R8, R0.reuse, R9.reuse ;  /* 0x0000000008137219 */ /* 0x180fe20000001209 */
[----:B------:R-:W0:Y:S01]  /*4860*/  LDC.64 R24, c[0x0][0x640] ;  /* 0x00019000ff187b82 */ /* 0x000e220000000a00 */
[----:B------:R-:W-:Y:S01]  /*4870*/  SHF.R.U32.HI R0, RZ, R0, R9 ;  /* 0x00000000ff007219 */ /* 0x000fe20000011609 */
[----:B------:R-:W-:Y:S01]  /*4880*/  ULDC UR4, c[0x0][0x150] ;  /* 0x0000540000047ab9 */ /* 0x000fe20000000800 */
[----:B------:R-:W-:Y:S02]  /*4890*/  IADD3 R3, P0, RZ, -R19, RZ ;  /* 0x80000013ff037210 */ /* 0x000fe40007f1e0ff */
[----:B------:R-:W-:-:S03]  /*48a0*/  I2FP.F32.U32 R7, R12 ;  /* 0x0000000c00077245 */ /* 0x000fc60000201000 */
[----:B------:R-:W1:Y:S01]  /*48b0*/  LDC R6, c[0x0][0x618] ;  /* 0x00018600ff067b82 */ /* 0x000e620000000800 */
[----:B------:R-:W-:Y:S02]  /*48c0*/  IMAD.X R5, RZ, RZ, ~R0, P0 ;  /* 0x000000ffff057224 */ /* 0x000fe400000e0e00 */
[----:B------:R-:W-:Y:S01]  /*48d0*/  FMUL R7, R7, UR4 ;  /* 0x0000000407077c20 */ /* 0x000fe20008400000 */
[----:B------:R-:W-:Y:S01]  /*48e0*/  ULDC UR4, c[0x0][0x154] ;  /* 0x0000550000047ab9 */ /* 0x000fe20000000800 */
[-C--:B------:R-:W-:Y:S02]  /*48f0*/  IMAD R0, R5, R14.reuse, RZ ;  /* 0x0000000e05007224 */ /* 0x080fe400078e02ff */
[C---:B------:R-:W-:Y:S01]  /*4900*/  IMAD.WIDE.U32 R4, R3.reuse, R14, R16 ;  /* 0x0000000e03047225 */ /* 0x040fe200078e0010 */
[----:B------:R-:W2:Y:S01]  /*4910*/  LDC R8, c[0x0][0x608] ;  /* 0x00018200ff087b82 */ /* 0x000ea20000000800 */
[----:B------:R-:W3:Y:S02]  /*4920*/  F2I.U32.TRUNC.NTZ R7, R7 ;  /* 0x0000000700077305 */ /* 0x000ee4000020f000 */
[----:B------:R-:W-:Y:S01]  /*4930*/  IMAD R3, R3, R15, R0 ;  /* 0x0000000f03037224 */ /* 0x000fe200078e0200 */
[----:B------:R-:W-:-:S03]  /*4940*/  I2FP.F32.U32 R0, R18 ;  /* 0x0000001200007245 */ /* 0x000fc60000201000 */
[----:B------:R-:W-:Y:S01]  /*4950*/  IMAD.IADD R3, R5, 0x1, R3 ;  /* 0x0000000105037824 */ /* 0x000fe200078e0203 */
[----:B------:R-:W4:Y:S01]  /*4960*/  LDC R11, c[0x0][0x658] ;  /* 0x00019600ff0b7b82 */ /* 0x000f220000000800 */
[----:B0-----:R-:W-:-:S04]  /*4970*/  ISETP.NE.U32.AND P0, PT, R24, RZ, PT ;  /* 0x000000ff1800720c */ /* 0x001fc80003f05070 */
[----:B------:R-:W-:-:S03]  /*4980*/  ISETP.NE.AND.EX P0, PT, R25, RZ, PT, P0 ;  /* 0x000000ff1900720c */ /* 0x000fc60003f05300 */
[----:B------:R-:W0:Y:S01]  /*4990*/  LDC R9, c[0x0][0x144] ;  /* 0x00005100ff097b82 */ /* 0x000e220000000800 */
[-C--:B-1----:R-:W-:Y:S01]  /*49a0*/  SHF.R.U64 R10, R4, R6.reuse, R3 ;  /* 0x00000006040a7219 */ /* 0x082fe20000001203 */
[----:B---3--:R-:W-:Y:S01]  /*49b0*/  IMAD.MOV R7, RZ, RZ, -R7 ;  /* 0x000000ffff077224 */ /* 0x008fe200078e0a07 */
[----:B------:R-:W-:Y:S01]  /*49c0*/  SHF.R.U32.HI R3, RZ, R6, R3 ;  /* 0x00000006ff037219 */ /* 0x000fe20000011603 */
[----:B------:R-:W-:-:S04]  /*49d0*/  FMUL R6, R0, UR4 ;  /* 0x0000000400067c20 */ /* 0x000fc80008400000 */
[----:B------:R-:W1:Y:S01]  /*49e0*/  LDC R21, c[0x0][0x148] ;  /* 0x00005200ff157b82 */ /* 0x000e620000000800 */
[----:B------:R3:W0:Y:S01]  /*49f0*/  F2I.U32.TRUNC.NTZ R14, R6 ;  /* 0x00000006000e7305 */ /* 0x000622000020f000 */
[-CC-:B--2---:R-:W-:Y:S02]  /*4a00*/  SHF.R.U64 R13, R10, R8.reuse, R3.reuse ;  /* 0x000000080a0d7219 */ /* 0x184fe40000001203 */
[----:B------:R-:W-:-:S04]  /*4a10*/  SHF.R.U32.HI R0, RZ, R8, R3 ;  /* 0x00000008ff007219 */ /* 0x000fc80000011603 */
[----:B------:R-:W2:Y:S01]  /*4a20*/  LDC R20, c[0x0][0x648] ;  /* 0x00019200ff147b82 */ /* 0x000ea20000000800 */
[-CC-:B----4-:R-:W-:Y:S02]  /*4a30*/  SHF.R.U64 R15, R13, R11.reuse, R0.reuse ;  /* 0x0000000b0d0f7219 */ /* 0x190fe40000001200 */
[----:B------:R-:W-:-:S03]  /*4a40*/  SHF.R.U32.HI R5, RZ, R11, R0 ;  /* 0x0000000bff057219 */ /* 0x000fc60000011600 */
[----:B------:R-:W-:Y:S02]  /*4a50*/  IMAD.MOV.U32 R4, RZ, RZ, R15 ;  /* 0x000000ffff047224 */ /* 0x000fe400078e000f */
[----:B------:R-:W4:Y:S01]  /*4a60*/  LDC R26, c[0x0][0x638] ;  /* 0x00018e00ff1a7b82 */ /* 0x000f220000000800 */
[----:B0-----:R-:W-:-:S07]  /*4a70*/  IMAD R22, R9, R7, R12 ;  /* 0x0000000709167224 */ /* 0x001fce00078e020c */
[----:B------:R-:W0:Y:S08]  /*4a80*/  LDC R27, c[0x0][0x610] ;  /* 0x00018400ff1b7b82 */ /* 0x000e300000000800 */
[----:B------:R-:W0:Y:S01]  /*4a90*/  LDC R28, c[0x0][0x600] ;  /* 0x00018000ff1c7b82 */ /* 0x000e220000000800 */
[----:B-123--:R-:W-:Y:S05]  /*4aa0*/  @!P0 BRA `(.L_x_97) ;  /* 0x0000000000288947 */ /* 0x00efea0003800000 */
[----:B------:R-:W1:Y:S02]  /*4ab0*/  LDC R0, c[0x0][0x64c] ;  /* 0x00019300ff007b82 */ /* 0x000e640000000800 */
[----:B-1----:R-:W-:-:S05]  /*4ac0*/  IADD3 R3, P0, R15, R0, RZ ;  /* 0x000000000f037210 */ /* 0x002fca0007f1e0ff */
        /* <DEDUP_REMOVED lines=8> */
.L_x_97:
[----:B------:R-:W-:Y:S01]  /*4b50*/  ISETP.NE.AND P0, PT, R2, 0x1, PT ;  /* 0x000000010200780c */ /* 0x000fe20003f05270 */
[----:B------:R-:W-:Y:S01]  /*4b60*/  IMAD.MOV R14, RZ, RZ, -R14 ;  /* 0x000000ffff0e7224 */ /* 0x000fe200078e0a0e */
[----:B------:R-:W-:Y:S02]  /*4b70*/  SHF.R.U64 R0, R4, R20, R5 ;  /* 0x0000001404007219 */ /* 0x000fe40000001205 */
[----:B------:R-:W-:Y:S02]  /*4b80*/  LOP3.LUT R3, R13, R68, RZ, 0xc0, !PT ;  /* 0x000000440d037212 */ /* 0x000fe400078ec0ff */
[----:B------:R-:W-:Y:S01]  /*4b90*/  LOP3.LUT R5, R10, R67, RZ, 0xc0, !PT ;  /* 0x000000430a057212 */ /* 0x000fe200078ec0ff */
[----:B------:R-:W-:Y:S02]  /*4ba0*/  IMAD.MOV R4, RZ, RZ, -R0 ;  /* 0x000000ffff047224 */ /* 0x000fe400078e0a00 */
[----:B------:R-:W-:Y:S02]  /*4bb0*/  IMAD R3, R64, R0, R3 ;  /* 0x0000000040037224 */ /* 0x000fe400078e0203 */
[----:B----4-:R-:W-:-:S02]  /*4bc0*/  IMAD R0, R4, R26, R15 ;  /* 0x0000001a04007224 */ /* 0x010fc400078e020f */
[----:B------:R-:W-:Y:S02]  /*4bd0*/  @P0 IMAD R22, R21, R14, R18 ;  /* 0x0000000e15160224 */ /* 0x000fe400078e0212 */
[----:B------:R-:W-:Y:S02]  /*4be0*/  IMAD.MOV.U32 R4, RZ, RZ, 0x1 ;  /* 0x00000001ff047424 */ /* 0x000fe400078e00ff */
[----:B0-----:R-:W-:Y:S02]  /*4bf0*/  IMAD R22, R3, R27, R22 ;  /* 0x0000001b03167224 */ /* 0x001fe400078e0216 */
[----:B------:R-:W-:Y:S01]  /*4c00*/  IMAD R3, R0, R28, R5 ;  /* 0x0000001c00037224 */ /* 0x000fe200078e0205 */
[----:B------:R-:W-:-:S04]  /*4c10*/  PRMT R0, R4, 0x7610, R0 ;  /* 0x0000761004007816 */ /* 0x000fc80000000000 */
[----:B------:R-:W-:Y:S02]  /*4c20*/  SEL R18, R3, R22, !P0 ;  /* 0x0000001603127207 */ /* 0x000fe40004000000 */
[----:B------:R-:W-:-:S07]  /*4c30*/  SEL R22, R22, R3, !P0 ;  /* 0x0000000316167207 */ /* 0x000fce0004000000 */
.L_x_95:
[----:B------:R-:W-:Y:S01]  /*4c40*/  LOP3.LUT P0, RZ, R0, 0xff, RZ, 0xc0, !PT ;  /* 0x000000ff00ff7812 */ /* 0x000fe2000780c0ff */
[----:B------:R-:W-:Y:S01]  /*4c50*/  UIMAD.WIDE.U32 UR4, UR38, -0x33333333, URZ ;  /* 0xcccccccd260478a5 */ /* 0x000fe2000f8e003f */
[----:B------:R-:W-:-:S03]  /*4c60*/  LOP3.LUT R73, R73, 0x1, RZ, 0x3c, !PT ;  /* 0x0000000149497812 */ /* 0x000fc600078e3cff */
[----:B------:R-:W-:-:S04]  /*4c70*/  USHF.R.U32.HI UR4, URZ, 0x2, UR5 ;  /* 0x000000023f047899 */ /* 0x000fc80008011605 */
[----:B------:R-:W-:-:S04]  /*4c80*/  UIMAD UR38, UR4, -0x5, UR38 ;  /* 0xfffffffb042678a4 */ /* 0x000fc8000f8e0226 */
[----:B------:R-:W-:Y:S08]  /*4c90*/  @P0 BRA `(.L_x_98) ;  /* 0xffffffc800480947 */ /* 0x000ff0000383ffff */
[----:B------:R-:W-:Y:S05]  /*4ca0*/  EXIT ;  /* 0x000000000000794d */ /* 0x000fea0003800000 */
.L_x_13:
[----:B------:R-:W-:-:S08]  /*4cb0*/  ISETP.NE.AND P0, PT, R14, RZ, PT ;  /* 0x000000ff0e00720c */ /* 0x000fd00003f05270 */
[----:B0-----:R-:W0:-:S00]  /*4cc0*/  USETMAXREG.DEALLOC.CTAPOOL 0x28 ;  /* 0x00000028000079c8 */ /* 0x001e0000080e0500 */
[----:B------:R-:W-:Y:S05]  /*4cd0*/  @P0 EXIT ;  /* 0x000000000000094d */ /* 0x000fea0003800000 */
[----:B0-----:R-:W-:Y:S01]  /*4ce0*/  LOP3.LUT P0, RZ, R3, 0xff, RZ, 0xc0, !PT ;  /* 0x000000ff03ff7812 */ /* 0x001fe2000780c0ff */
[----:B------:R-:W-:Y:S02]  /*4cf0*/  IMAD.MOV.U32 R3, RZ, RZ, 0x1 ;  /* 0x00000001ff037424 */ /* 0x000fe400078e00ff */
[----:B------:R-:W-:-:S10]  /*4d00*/  IMAD.MOV.U32 R8, RZ, RZ, RZ ;  /* 0x000000ffff087224 */ /* 0x000fd400078e00ff */
[----:B------:R-:W-:Y:S05]  /*4d10*/  @!P0 BRA `(.L_x_99) ;  /* 0x0000000c00348947 */ /* 0x000fea0003800000 */
[----:B------:R-:W-:Y:S01]  /*4d20*/  LOP3.LUT P0, RZ, R4, 0x1f, RZ, 0xc0, !PT ;  /* 0x0000001f04ff7812 */ /* 0x000fe2000780c0ff */
[----:B------:R-:W-:Y:S01]  /*4d30*/  ULDC UR5, c[0x0][0x658] ;  /* 0x0001960000057ab9 */ /* 0x000fe20000000800 */
[----:B------:R-:W-:Y:S01]  /*4d40*/  UMOV UR6, 0xffffffff ;  /* 0xffffffff00067882 */ /* 0x000fe20000000000 */
[----:B------:R-:W-:Y:S01]  /*4d50*/  BSSY B0, `(.L_x_99) ;  /* 0x00000c9000007945 */ /* 0x000fe20003800000 */
[----:B------:R-:W-:Y:S01]  /*4d60*/  USHF.L.U32 UR6, UR6, UR5, URZ ;  /* 0x0000000506067299 */ /* 0x000fe2000800063f */
[C---:B------:R-:W-:Y:S01]  /*4d70*/  ISETP.NE.AND P2, PT, R5.reuse, RZ, PT ;  /* 0x000000ff0500720c */ /* 0x040fe20003f45270 */
[----:B------:R-:W-:Y:S01]  /*4d80*/  UMOV UR7, 0x1 ;  /* 0x0000000100077882 */ /* 0x000fe20000000000 */
[----:B------:R-:W-:Y:S01]  /*4d90*/  ISETP.NE.OR P0, PT, R5, RZ, !P0 ;  /* 0x000000ff0500720c */ /* 0x000fe20004705670 */
[----:B------:R-:W-:Y:S01]  /*4da0*/  IMAD.MOV.U32 R10, RZ, RZ, 0x1 ;  /* 0x00000001ff0a7424 */ /* 0x000fe200078e00ff */
[----:B------:R-:W-:Y:S01]  /*4db0*/  LOP3.LUT R9, R23, 0x2, RZ, 0xfc, !PT ;  /* 0x0000000217097812 */ /* 0x000fe200078efcff */
[----:B------:R-:W-:Y:S01]  /*4dc0*/  IMAD.MOV.U32 R3, RZ, RZ, 0x1 ;  /* 0x00000001ff037424 */ /* 0x000fe200078e00ff */
[----:B------:R-:W-:Y:S01]  /*4dd0*/  ULDC UR4, c[0x0][0x600] ;  /* 0x0001800000047ab9 */ /* 0x000fe20000000800 */
[----:B------:R-:W-:Y:S01]  /*4de0*/  IMAD.MOV.U32 R8, RZ, RZ, RZ ;  /* 0x000000ffff087224 */ /* 0x000fe200078e00ff */
[----:B------:R-:W-:-:S02]  /*4df0*/  USHF.L.U32 UR13, UR7, UR5, URZ ;  /* 0x00000005070d7299 */ /* 0x000fc4000800063f */
[----:B------:R-:W-:Y:S02]  /*4e00*/  UIADD3 UR21, UR40, 0x1, URZ ;  /* 0x0000000128157890 */ /* 0x000fe4000fffe03f */
[----:B------:R-:W-:Y:S02]  /*4e10*/  UIADD3 UR4, UR4, -0x1, URZ ;  /* 0xffffffff04047890 */ /* 0x000fe4000fffe03f */
[----:B------:R-:W-:Y:S01]  /*4e20*/  ULOP3.LUT UR5, URZ, UR6, URZ, 0x33, !UPT ;  /* 0x000000063f057292 */ /* 0x000fe2000f8e333f */
[----:B------:R-:W-:-:S11]  /*4e30*/  ULDC.64 UR22, c[0x0][0x198] ;  /* 0x0000660000167ab9 */ /* 0x000fd60000000a00 */
.L_x_111:
[----:B------:R-:W-:-:S03]  /*4e40*/  UMOV UR6, 0xffffffff ;  /* 0xffffffff00067882 */ /* 0x000fc60000000000 */
[----:B------:R-:W-:Y:S05]  /*4e50*/  BRA.DIV UR6, `(.L_x_100) ;  /* 0x0000001206247947 */ /* 0x000fea000b800000 */
[----:B------:R-:W-:-:S13]  /*4e60*/  ELECT P6, URZ, PT ;  /* 0x00000000003f782f */ /* 0x000fda00038c0000 */
.L_x_125:
[----:B------:R-:W0:Y:S01]  /*4e70*/  LDC R4, c[0x0][0x28c] ;  /* 0x0000a300ff047b82 */ /* 0x000e220000000800 */
[----:B------:R-:W-:Y:S01]  /*4e80*/  BSSY B1, `(.L_x_101) ;  /* 0x0000041000017945 */ /* 0x000fe20003800000 */
[----:B0-----:R-:W-:-:S13]  /*4e90*/  ISETP.LT.OR P6, PT, R4, 0x1, !P6 ;  /* 0x000000010400780c */ /* 0x001fda00077c1670 */
[----:B------:R-:W-:Y:S05]  /*4ea0*/  @P6 BRA `(.L_x_102) ;  /* 0x0000000000f86947 */ /* 0x000fea0003800000 */
[----:B------:R-:W-:Y:S02]  /*4eb0*/  IMAD.SHL.U32 R22, R22, 0x40, RZ ;  /* 0x0000004016167824 */ /* 0x000fe400078e00ff */
[----:B------:R-:W-:Y:S02]  /*4ec0*/  IMAD.SHL.U32 R18, R18, 0x40, RZ ;  /* 0x0000004012127824 */ /* 0x000fe400078e00ff */
[----:B------:R-:W-:Y:S02]  /*4ed0*/  IMAD.MOV.U32 R13, RZ, RZ, RZ ;  /* 0x000000ffff0d7224 */ /* 0x000fe400078e00ff */
[----:B------:R-:W-:Y:S02]  /*4ee0*/  IMAD.U32 R14, RZ, RZ, UR21 ;  /* 0x00000015ff0e7e24 */ /* 0x000fe4000f8e00ff */
[----:B------:R-:W-:Y:S02]  /*4ef0*/  IMAD.MOV.U32 R4, RZ, RZ, R3 ;  /* 0x000000ffff047224 */ /* 0x000fe400078e0003 */
[----:B------:R-:W-:-:S07]  /*4f00*/  IMAD.MOV.U32 R5, RZ, RZ, R8 ;  /* 0x000000ffff057224 */ /* 0x000fce00078e0008 */
.L_x_106:
[----:B------:R-:W0:Y:S01]  /*4f10*/  S2R R7, SR_CgaCtaId ;  /* 0x0000000000077919 */ /* 0x000e220000008800 */
[----:B------:R-:W-:-:S04]  /*4f20*/  MOV R6, 0x400 ;  /* 0x0000040000067802 */ /* 0x000fc80000000f00 */
[----:B0-----:R-:W-:Y:S02]  /*4f30*/  LEA R12, R7, R6, 0x18 ;  /* 0x00000006070c7211 */ /* 0x001fe400078ec0ff */
[----:B------:R-:W-:Y:S01]  /*4f40*/  SHF.L.U32 R6, R4, 0x1f, RZ ;  /* 0x0000001f04067819 */ /* 0x000fe200000006ff */
[----:B------:R-:W0:Y:S02]  /*4f50*/  @!P2 LDC R7, c[0x0][0x500] ;  /* 0x00014000ff07ab82 */ /* 0x000e240000000800 */
[----:B------:R-:W-:-:S04]  /*4f60*/  IMAD R11, R5, 0x8, R12 ;  /* 0x00000008050b7824 */ /* 0x000fc800078e020c */
[----:B------:R-:W1:Y:S02]  /*4f70*/  SYNCS.PHASECHK.TRANS64.TRYWAIT P1, [R11+URZ+0x28], R6 ;  /* 0x000028060b0075a7 */ /* 0x000e64000802017f */
[----:B-1----:R-:W-:Y:S05]  /*4f80*/  @!P1 BRA `(.L_x_103) ;  /* 0x0000000c00f89947 */ /* 0x002fea0003800000 */
.L_x_126:
[----:B-1----:R-:W-:Y:S01]  /*4f90*/  PRMT R6, R9, 0x9910, RZ ;  /* 0x0000991009067816 */ /* 0x002fe200000000ff */
[----:B0-----:R0:W-:Y:S03]  /*4fa0*/  @!P2 SYNCS.ARRIVE.TRANS64 RZ, [R11+URZ], R7 ;  /* 0x000000070bffa9a7 */ /* 0x0011e6000800003f */
[----:B------:R-:W-:-:S13]  /*4fb0*/  ISETP.NE.AND P1, PT, R6, 0x2, PT ;  /* 0x000000020600780c */ /* 0x000fda0003f25270 */
[----:B0-----:R-:W-:Y:S05]  /*4fc0*/  @P1 BRA `(.L_x_104) ;  /* 0x0000000000041947 */ /* 0x001fea0003800000 */
[----:B------:R-:W-:Y:S01]  /*4fd0*/  BPT.TRAP 0x1 ;  /* 0x000000040000795c */ /* 0x000fe20000300000 */
.L_x_104:
[----:B------:R-:W-:Y:S05]  /*4fe0*/  @P0 BRA `(.L_x_105) ;  /* 0x0000000000040947 */ /* 0x000fea0003800000 */
[----:B------:R-:W-:Y:S01]  /*4ff0*/  BPT.TRAP 0x1 ;  /* 0x000000040000795c */ /* 0x000fe20000300000 */
.L_x_105:
[----:B------:R-:W-:Y:S01]  /*5000*/  IMAD R12, R5, 0x4000, R12 ;  /* 0x00004000050c7824 */ /* 0x000fe200078e020c */
[----:B------:R-:W-:Y:S01]  /*5010*/  R2UR UR34, R13 ;  /* 0x000000000d2272ca */ /* 0x000fe200000e0000 */
[----:B------:R-:W-:Y:S01]  /*5020*/  VIADD R14, R14, 0xffffffff ;  /* 0xffffffff0e0e7836 */ /* 0x000fe20000000000 */
[----:B------:R-:W-:Y:S01]  /*5030*/  R2UR UR33, R11 ;  /* 0x000000000b2172ca */ /* 0x000fe200000e0000 */
[----:B------:R-:W-:Y:S01]  /*5040*/  UIADD3 UR6, UP0, UR22, 0xf0, URZ ;  /* 0x000000f016067890 */ /* 0x000fe2000ff1e03f */
[----:B------:R-:W-:Y:S01]  /*5050*/  R2UR UR8, R12 ;  /* 0x000000000c0872ca */ /* 0x000fe200000e0000 */
[----:B------:R-:W-:Y:S01]  /*5060*/  UIADD3 UR30, UP1, UR22, 0x1f0, URZ ;  /* 0x000001f0161e7890 */ /* 0x000fe2000ff3e03f */
[----:B------:R-:W-:Y:S01]  /*5070*/  R2UR UR35, R22 ;  /* 0x00000000162372ca */ /* 0x000fe200000e0000 */
[----:B------:R-:W-:Y:S01]  /*5080*/  UIADD3.X UR7, URZ, UR23, URZ, UP0, !UPT ;  /* 0x000000173f077290 */ /* 0x000fe200087fe43f */
[----:B------:R-:W-:Y:S01]  /*5090*/  R2UR UR36, R19 ;  /* 0x00000000132472ca */ /* 0x000fe200000e0000 */
[----:B------:R-:W-:Y:S01]  /*50a0*/  UIADD3.X UR31, URZ, UR23, URZ, UP1, !UPT ;  /* 0x000000173f1f7290 */ /* 0x000fe20008ffe43f */
[----:B------:R-:W-:Y:S01]  /*50b0*/  R2UR UR19, R18 ;  /* 0x00000000121372ca */ /* 0x000fe200000e0000 */
[----:B------:R-:W-:Y:S01]  /*50c0*/  VIADD R5, R5, 0x1 ;  /* 0x0000000105057836 */ /* 0x000fe20000000000 */
[----:B------:R-:W-:Y:S01]  /*50d0*/  ISETP.GT.AND P3, PT, R14, 0x1, PT ;  /* 0x000000010e00780c */ /* 0x000fe20003f64270 */
[----:B------:R-:W-:Y:S01]  /*50e0*/  UIADD3 UR26, UR34, 0x20, URZ ;  /* 0x00000020221a7890 */ /* 0x000fe2000fffe03f */
[----:B------:R-:W-:Y:S01]  /*50f0*/  VIADD R13, R13, 0x40 ;  /* 0x000000400d0d7836 */ /* 0x000fe20000000000 */
[----:B------:R-:W-:Y:S01]  /*5100*/  UMOV UR14, 0x0 ;  /* 0x00000000000e7882 */ /* 0x000fe20000000000 */
[----:B------:R-:W-:Y:S01]  /*5110*/  UMOV UR15, 0x10000000 ;  /* 0x10000000000f7882 */ /* 0x000fe20000000000 */
[----:B------:R-:W-:Y:S01]  /*5120*/  UIADD3 UR32, UR8, 0x180, URZ ;  /* 0x0000018008207890 */ /* 0x000fe2000fffe03f */
[----:B------:R-:W-:Y:S01]  /*5130*/  ISETP.NE.AND P1, PT, R5, 0x5, PT ;  /* 0x000000050500780c */ /* 0x000fe20003f25270 */
[----:B------:R-:W-:-:S02]  /*5140*/  UIADD3 UR24, UR8, 0x2180, URZ ;  /* 0x0000218008187890 */ /* 0x000fc4000fffe03f */
[----:B------:R-:W-:Y:S01]  /*5150*/  UIADD3 UR16, UR8, 0x14180, URZ ;  /* 0x0001418008107890 */ /* 0x000fe2000fffe03f */
[----:B------:R-:W-:Y:S01]  /*5160*/  SEL R7, RZ, 0x1, P1 ;  /* 0x00000001ff077807 */ /* 0x000fe20000800000 */
[----:B------:R-:W-:Y:S01]  /*5170*/  UIADD3 UR8, UR8, 0x16180, URZ ;  /* 0x0001618008087890 */ /* 0x000fe2000fffe03f */
[----:B------:R-:W-:Y:S01]  /*5180*/  SEL R5, R5, RZ, P1 ;  /* 0x000000ff05057207 */ /* 0x000fe20000800000 */
[----:B------:R-:W-:Y:S01]  /*5190*/  UMOV UR25, UR33 ;  /* 0x0000002100197c82 */ /* 0x000fe20008000000 */
[----:B------:R-:W-:Y:S01]  /*51a0*/  UMOV UR27, UR35 ;  /* 0x00000023001b7c82 */ /* 0x000fe20008000000 */
[----:B------:R-:W-:Y:S01]  /*51b0*/  UMOV UR28, UR36 ;  /* 0x00000024001c7c82 */ /* 0x000fe20008000000 */
[----:B------:R-:W-:Y:S01]  /*51c0*/  UMOV UR17, UR33 ;  /* 0x0000002100117c82 */ /* 0x000fe20008000000 */
[----:B------:R-:W-:Y:S01]  /*51d0*/  UMOV UR18, UR34 ;  /* 0x0000002200127c82 */ /* 0x000fe20008000000 */
[----:B------:R-:W-:Y:S01]  /*51e0*/  UMOV UR20, UR36 ;  /* 0x0000002400147c82 */ /* 0x000fe20008000000 */
[----:B------:R0:W-:Y:S01]  /*51f0*/  UTMALDG.3D [UR32], [UR6], desc[UR14] ;  /* 0x00000e20060075b4 */ /* 0x0001e20008011000 */
[----:B------:R-:W-:Y:S01]  /*5200*/  UMOV UR9, UR33 ;  /* 0x0000002100097c82 */ /* 0x000fe20008000000 */
[----:B------:R-:W-:Y:S01]  /*5210*/  UMOV UR11, UR19 ;  /* 0x00000013000b7c82 */ /* 0x000fe20008000000 */
[----:B------:R-:W-:Y:S01]  /*5220*/  UMOV UR12, UR36 ;  /* 0x00000024000c7c82 */ /* 0x000fe20008000000 */
[----:B------:R-:W-:Y:S01]  /*5230*/  UMOV UR10, UR26 ;  /* 0x0000001a000a7c82 */ /* 0x000fe20008000000 */
[----:B------:R-:W-:Y:S01]  /*5240*/  LOP3.LUT R4, R4, R7, RZ, 0x3c, !PT ;  /* 0x0000000704047212 */ /* 0x000fe200078e3cff */
[----:B------:R0:W-:Y:S01]  /*5250*/  UTMALDG.3D [UR24], [UR6], desc[UR14] ;  /* 0x00000e18060075b4 */ /* 0x0001e20008011000 */
[----:B------:R0:W-:Y:S01]  /*5260*/  UTMALDG.3D [UR16], [UR30], desc[UR14] ;  /* 0x00000e101e0075b4 */ /* 0x0001e20008011000 */
[----:B------:R0:W-:Y:S02]  /*5270*/  UTMALDG.3D [UR8], [UR30], desc[UR14] ;  /* 0x00000e081e0075b4 */ /* 0x0001e40008011000 */
[----:B0-----:R-:W-:Y:S05]  /*5280*/  @P3 BRA `(.L_x_106) ;  /* 0xfffffffc00203947 */ /* 0x001fea000383ffff */
.L_x_102:
[----:B------:R-:W-:Y:S05]  /*5290*/  BSYNC B1 ;  /* 0x0000000000017941 */ /* 0x000fea0003800000 */
.L_x_101:
[----:B------:R-:W2:Y:S01]  /*52a0*/  LDL.64 R20, [R1] ;  /* 0x0000000001147983 */ /* 0x000ea20000100a00 */
[----:B------:R-:W-:Y:S01]  /*52b0*/  LOP3.LUT P4, RZ, R10, 0xff, RZ, 0xc0, !PT ;  /* 0x000000ff0aff7812 */ /* 0x000fe2000788c0ff */
[----:B------:R-:W-:Y:S01]  /*52c0*/  VIADD R7, R8, UR40 ;  /* 0x0000002808077c36 */ /* 0x000fe20008000000 */
[----:B------:R-:W-:Y:S01]  /*52d0*/  ULDC.64 UR6, c[0x0][0x650] ;  /* 0x0001940000067ab9 */ /* 0x000fe20000000a00 */
[----:B------:R-:W-:Y:S01]  /*52e0*/  IMAD.U32 R8, RZ, RZ, UR40 ;  /* 0x00000028ff087e24 */ /* 0x000fe2000f8e00ff */
[----:B------:R-:W-:Y:S01]  /*52f0*/  UISETP.GE.U32.AND UP0, UPT, UR40, 0x5, UPT ;  /* 0x000000052800788c */ /* 0x000fe2000bf06070 */
[----:B------:R-:W-:Y:S01]  /*5300*/  BSSY B1, `(.L_x_107) ;  /* 0x000006b000017945 */ /* 0x000fe20003800000 */
[----:B------:R-:W-:Y:S01]  /*5310*/  ISETP.GT.U32.AND P1, PT, R7, 0x4, PT ;  /* 0x000000040700780c */ /* 0x000fe20003f24070 */
[----:B------:R-:W-:Y:S01]  /*5320*/  IMAD.MOV.U32 R22, RZ, RZ, -0x1 ;  /* 0xffffffffff167424 */ /* 0x000fe200078e00ff */
[----:B------:R-:W-:Y:S01]  /*5330*/  PRMT R10, RZ, 0x7610, R10 ;  /* 0x00007610ff0a7816 */ /* 0x000fe2000000000a */
[----:B------:R-:W-:Y:S01]  /*5340*/  IMAD.MOV.U32 R18, RZ, RZ, -0x1 ;  /* 0xffffffffff127424 */ /* 0x000fe200078e00ff */
[----:B------:R-:W-:Y:S01]  /*5350*/  ISETP.LT.U32.AND P1, PT, R8, 0x5, P1 ;  /* 0x000000050800780c */ /* 0x000fe20000f21070 */
[----:B------:R-:W-:Y:S01]  /*5360*/  IMAD.MOV.U32 R19, RZ, RZ, -0x1 ;  /* 0xffffffffff137424 */ /* 0x000fe200078e00ff */
[----:B------:R-:W-:Y:S01]  /*5370*/  PLOP3.LUT P3, PT, PT, PT, UP0, 0x80, 0x0 ;  /* 0x000000000000781c */ /* 0x000fe20003f6f008 */
[----:B------:R-:W0:Y:S01]  /*5380*/  @P4 S2R R5, SR_CgaCtaId ;  /* 0x0000000000054919 */ /* 0x000e220000008800 */
[----:B------:R-:W-:-:S04]  /*5390*/  @P4 MOV R4, 0x400 ;  /* 0x0000040000044802 */ /* 0x000fc80000000f00 */
[----:B0-----:R-:W-:Y:S01]  /*53a0*/  @P4 LEA R6, R5, R4, 0x18 ;  /* 0x0000000405064211 */ /* 0x001fe200078ec0ff */
[----:B------:R-:W-:Y:S01]  /*53b0*/  IMAD.WIDE.U32 R4, R7, -0x33333333, RZ ;  /* 0xcccccccd07047825 */ /* 0x000fe200078e00ff */
[----:B------:R-:W-:Y:S02]  /*53c0*/  SEL R4, RZ, 0x1, !P1 ;  /* 0x00000001ff047807 */ /* 0x000fe40004800000 */
[----:B------:R0:W-:Y:S02]  /*53d0*/  @P4 SYNCS.ARRIVE.TRANS64.A1T0 RZ, [R6+URZ+0x88], RZ ;  /* 0x000088ff06ff49a7 */ /* 0x0001e4000810003f */
[----:B------:R-:W-:Y:S02]  /*53e0*/  LOP3.LUT R3, R3, R4, RZ, 0x3c, !PT ;  /* 0x0000000403037212 */ /* 0x000fe400078e3cff */
[----:B------:R-:W-:Y:S02]  /*53f0*/  PRMT R4, RZ, 0x7610, R4 ;  /* 0x00007610ff047816 */ /* 0x000fe40000000004 */
[----:B0-----:R-:W-:-:S04]  /*5400*/  SHF.R.U32.HI R6, RZ, 0x2, R5 ;  /* 0x00000002ff067819 */ /* 0x001fc80000011605 */
[----:B------:R-:W-:Y:S01]  /*5410*/  @P3 LOP3.LUT R3, R3, 0x1, R6, 0x78, !PT ;  /* 0x0000000103033812 */ /* 0x000fe200078e7806 */
[----:B------:R-:W-:Y:S01]  /*5420*/  IMAD R8, R6, -0x5, R7 ;  /* 0xfffffffb06087824 */ /* 0x000fe200078e0207 */
[----:B--2---:R-:W-:-:S04]  /*5430*/  IADD3 R16, P4, R16, R20, RZ ;  /* 0x0000001410107210 */ /* 0x004fc80007f9e0ff */
[----:B------:R-:W-:Y:S01]  /*5440*/  ISETP.GE.U32.AND P1, PT, R16, UR6, PT ;  /* 0x0000000610007c0c */ /* 0x000fe2000bf26070 */
[----:B------:R-:W-:-:S05]  /*5450*/  IMAD.X R17, R17, 0x1, R0, P4 ;  /* 0x0000000111117824 */ /* 0x000fca00020e0600 */
[----:B------:R-:W-:-:S13]  /*5460*/  ISETP.GE.U32.AND.EX P1, PT, R17, UR7, PT, P1 ;  /* 0x0000000711007c0c */ /* 0x000fda000bf26110 */
[----:B------:R-:W-:Y:S05]  /*5470*/  @P1 BRA `(.L_x_108) ;  /* 0x00000004004c1947 */ /* 0x000fea0003800000 */
[----:B------:R-:W0:Y:S01]  /*5480*/  S2R R12, SR_CTAID.X ;  /* 0x00000000000c7919 */ /* 0x000e220000002500 */
[----:B------:R-:W-:Y:S01]  /*5490*/  ULDC.64 UR6, c[0x0][0x628] ;  /* 0x00018a0000067ab9 */ /* 0x000fe20000000a00 */
[----:B------:R-:W1:Y:S01]  /*54a0*/  LDC R13, c[0x0][0x144] ;  /* 0x00005100ff0d7b82 */ /* 0x000e620000000800 */
[----:B------:R-:W-:Y:S01]  /*54b0*/  ISETP.NE.U32.AND P1, PT, RZ, UR6, PT ;  /* 0x00000006ff007c0c */ /* 0x000fe2000bf25070 */
[----:B------:R-:W2:Y:S01]  /*54c0*/  S2R R11, SR_CTAID.Y ;  /* 0x00000000000b7919 */ /* 0x000ea20000002600 */
[----:B------:R-:W-:Y:S01]  /*54d0*/  ULDC UR8, c[0x0][0x150] ;  /* 0x0000540000087ab9 */ /* 0x000fe20000000800 */
[----:B------:R-:W-:Y:S01]  /*54e0*/  ULDC UR9, c[0x0][0x630] ;  /* 0x00018c0000097ab9 */ /* 0x000fe20000000800 */
[----:B------:R-:W-:Y:S01]  /*54f0*/  ISETP.NE.AND.EX P1, PT, RZ, UR7, PT, P1 ;  /* 0x00000007ff007c0c */ /* 0x000fe2000bf25310 */
[----:B------:R-:W-:Y:S01]  /*5500*/  IMAD.MOV.U32 R4, RZ, RZ, R16 ;  /* 0x000000ffff047224 */ /* 0x000fe200078e0010 */
[----:B0-----:R-:W-:-:S05]  /*5510*/  I2FP.F32.U32 R5, R12 ;  /* 0x0000000c00057245 */ /* 0x001fca0000201000 */
[----:B------:R-:W-:Y:S01]  /*5520*/  FMUL R14, R5, UR8 ;  /* 0x00000008050e7c20 */ /* 0x000fe20008400000 */
[----:B------:R-:W-:-:S05]  /*5530*/  IMAD.MOV.U32 R5, RZ, RZ, R17 ;  /* 0x000000ffff057224 */ /* 0x000fca00078e0011 */
[----:B--2---:R-:W-:Y:S05]  /*5540*/  @!P1 BRA `(.L_x_109) ;  /* 0x0000000000289947 */ /* 0x004fea0003800000 */
[----:B------:R-:W-:Y:S02]  /*5550*/  ULDC UR8, c[0x0][0x634] ;  /* 0x00018d0000087ab9 */ /* 0x000fe40000000800 */
[----:B------:R-:W-:-:S05]  /*5560*/  IADD3 R5, P1, R16, UR8, RZ ;  /* 0x0000000810057c10 */ /* 0x000fca000ff3e0ff */
[----:B------:R-:W-:-:S04]  /*5570*/  IMAD.X R15, RZ, RZ, R17, P1 ;  /* 0x000000ffff0f7224 */ /* 0x000fc800008e0611 */
[----:B------:R-:W-:-:S04]  /*5580*/  IMAD.WIDE.U32 R6, R15, UR6, RZ ;  /* 0x000000060f067c25 */ /* 0x000fc8000f8e00ff */
[----:B------:R-:W-:-:S04]  /*5590*/  IMAD.WIDE.U32 R6, P1, R5, UR7, R6 ;  /* 0x0000000705067c25 */ /* 0x000fc8000f820006 */
[----:B------:R-:W-:-:S04]  /*55a0*/  IMAD.WIDE.U32 R4, R5, UR6, RZ ;  /* 0x0000000605047c25 */ /* 0x000fc8000f8e00ff */
[----:B------:R-:W-:Y:S01]  /*55b0*/  IMAD.MOV.U32 R4, RZ, RZ, R7 ;  /* 0x000000ffff047224 */ /* 0x000fe200078e0007 */
[----:B------:R-:W-:Y:S01]  /*55c0*/  IADD3 RZ, P3, R5, R6, RZ ;  /* 0x0000000605ff7210 */ /* 0x000fe20007f7e0ff */
[----:B------:R-:W-:-:S04]  /*55d0*/  IMAD.X R5, RZ, RZ, RZ, P1 ;  /* 0x000000ffff057224 */ /* 0x000fc800008e06ff */
[----:B------:R-:W-:-:S08]  /*55e0*/  IMAD.WIDE.U32.X R4, R15, UR7, R4, P3 ;  /* 0x000000070f047c25 */ /* 0x000fd000098e0404 */
.L_x_109:
[--C-:B------:R-:W-:Y:S01]  /*55f0*/  SHF.R.U64 R19, R4, UR9, R5.reuse ;  /* 0x0000000904137c19 */ /* 0x100fe20008001205 */
[----:B------:R-:W0:Y:S01]  /*5600*/  F2I.U32.TRUNC.NTZ R14, R14 ;  /* 0x0000000e000e7305 */ /* 0x000e22000020f000 */
[----:B------:R-:W-:Y:S01]  /*5610*/  SHF.R.U32.HI R4, RZ, UR9, R5 ;  /* 0x00000009ff047c19 */ /* 0x000fe20008011605 */
[----:B------:R-:W-:Y:S01]  /*5620*/  ULDC.64 UR6, c[0x0][0x620] ;  /* 0x0001880000067ab9 */ /* 0x000fe20000000a00 */
[----:B------:R-:W-:Y:S01]  /*5630*/  IADD3 R7, P1, RZ, -R19, RZ ;  /* 0x80000013ff077210 */ /* 0x000fe20007f3e0ff */
[----:B------:R-:W-:Y:S01]  /*5640*/  ULDC.64 UR8, c[0x0][0x640] ;  /* 0x0001900000087ab9 */ /* 0x000fe20000000a00 */
[----:B------:R-:W2:Y:S03]  /*5650*/  LDC R18, c[0x0][0x148] ;  /* 0x00005200ff127b82 */ /* 0x000ea60000000800 */
[----:B------:R-:W-:Y:S01]  /*5660*/  IMAD.X R4, RZ, RZ, ~R4, P1 ;  /* 0x000000ffff047224 */ /* 0x000fe200008e0e04 */
[----:B------:R-:W-:-:S03]  /*5670*/  ISETP.NE.U32.AND P1, PT, RZ, UR8, PT ;  /* 0x00000008ff007c0c */ /* 0x000fc6000bf25070 */
[----:B------:R-:W-:Y:S01]  /*5680*/  IMAD R6, R4, UR6, RZ ;  /* 0x0000000604067c24 */ /* 0x000fe2000f8e02ff */
[----:B------:R-:W-:Y:S01]  /*5690*/  ISETP.NE.AND.EX P1, PT, RZ, UR9, PT, P1 ;  /* 0x00000009ff007c0c */ /* 0x000fe2000bf25310 */
[----:B------:R-:W-:Y:S01]  /*56a0*/  IMAD.WIDE.U32 R4, R7, UR6, R16 ;  /* 0x0000000607047c25 */ /* 0x000fe2000f8e0010 */
[----:B------:R-:W-:-:S03]  /*56b0*/  ULDC UR6, c[0x0][0x618] ;  /* 0x0001860000067ab9 */ /* 0x000fc60000000800 */
[----:B------:R-:W-:Y:S01]  /*56c0*/  IMAD R7, R7, UR7, R6 ;  /* 0x0000000707077c24 */ /* 0x000fe2000f8e0206 */
[----:B------:R-:W-:Y:S01]  /*56d0*/  ULDC UR7, c[0x0][0x154] ;  /* 0x0000550000077ab9 */ /* 0x000fe20000000800 */
[----:B0-----:R-:W-:Y:S02]  /*56e0*/  IMAD.MOV R6, RZ, RZ, -R14 ;  /* 0x000000ffff067224 */ /* 0x001fe400078e0a0e */
[----:B------:R-:W-:Y:S02]  /*56f0*/  IMAD.IADD R5, R5, 0x1, R7 ;  /* 0x0000000105057824 */ /* 0x000fe400078e0207 */
[----:B-1----:R-:W-:Y:S01]  /*5700*/  IMAD R12, R13, R6, R12 ;  /* 0x000000060d0c7224 */ /* 0x002fe200078e020c */
[----:B------:R-:W-:Y:S02]  /*5710*/  I2FP.F32.U32 R6, R11 ;  /* 0x0000000b00067245 */ /* 0x000fe40000201000 */
[--C-:B------:R-:W-:Y:S02]  /*5720*/  SHF.R.U64 R13, R4, UR6, R5.reuse ;  /* 0x00000006040d7c19 */ /* 0x100fe40008001205 */
[----:B------:R-:W-:Y:S01]  /*5730*/  SHF.R.U32.HI R4, RZ, UR6, R5 ;  /* 0x00000006ff047c19 */ /* 0x000fe20008011605 */
[----:B------:R-:W-:Y:S01]  /*5740*/  FMUL R6, R6, UR7 ;  /* 0x0000000706067c20 */ /* 0x000fe20008400000 */
[----:B------:R-:W-:-:S02]  /*5750*/  ULDC UR6, c[0x0][0x608] ;  /* 0x0001820000067ab9 */ /* 0x000fc40000000800 */
[--C-:B------:R-:W-:Y:S01]  /*5760*/  SHF.R.U64 R15, R13, UR6, R4.reuse ;  /* 0x000000060d0f7c19 */ /* 0x100fe20008001204 */
[----:B------:R0:W1:Y:S01]  /*5770*/  F2I.U32.TRUNC.NTZ R20, R6 ;  /* 0x0000000600147305 */ /* 0x000062000020f000 */
[----:B------:R-:W-:Y:S01]  /*5780*/  SHF.R.U32.HI R4, RZ, UR6, R4 ;  /* 0x00000006ff047c19 */ /* 0x000fe20008011604 */
[----:B------:R-:W-:-:S03]  /*5790*/  ULDC UR6, c[0x0][0x658] ;  /* 0x0001960000067ab9 */ /* 0x000fc60000000800 */
[--C-:B------:R-:W-:Y:S02]  /*57a0*/  SHF.R.U64 R14, R15, UR6, R4.reuse ;  /* 0x000000060f0e7c19 */ /* 0x100fe40008001204 */
[----:B------:R-:W-:-:S03]  /*57b0*/  SHF.R.U32.HI R21, RZ, UR6, R4 ;  /* 0x00000006ff157c19 */ /* 0x000fc60008011604 */
[----:B------:R-:W-:Y:S02]  /*57c0*/  IMAD.MOV.U32 R4, RZ, RZ, R14 ;  /* 0x000000ffff047224 */ /* 0x000fe400078e000e */
[----:B------:R-:W-:Y:S01]  /*57d0*/  IMAD.MOV.U32 R5, RZ, RZ, R21 ;  /* 0x000000ffff057224 */ /* 0x000fe200078e0015 */
[----:B0-----:R-:W-:Y:S06]  /*57e0*/  @!P1 BRA `(.L_x_110) ;  /* 0x0000000000289947 */ /* 0x001fec0003800000 */
        /* <DEDUP_REMOVED lines=10> */
.L_x_110:
[----:B------:R-:W-:Y:S01]  /*5890*/  ISETP.NE.AND P1, PT, R2, 0x1, PT ;  /* 0x000000010200780c */ /* 0x000fe20003f25270 */
[----:B------:R-:W-:Y:S01]  /*58a0*/  ULDC UR6, c[0x0][0x648] ;  /* 0x0001920000067ab9 */ /* 0x000fe20000000800 */
[----:B------:R-:W-:Y:S01]  /*58b0*/  LOP3.LUT R15, R15, UR5, RZ, 0xc0, !PT ;  /* 0x000000050f0f7c12 */ /* 0x000fe2000f8ec0ff */
[----:B-1----:R-:W-:Y:S01]  /*58c0*/  IMAD.MOV R20, RZ, RZ, -R20 ;  /* 0x000000ffff147224 */ /* 0x002fe200078e0a14 */
[----:B------:R-:W-:Y:S01]  /*58d0*/  SHF.R.U64 R4, R4, UR6, R5 ;  /* 0x0000000604047c19 */ /* 0x000fe20008001205 */
[----:B------:R-:W-:Y:S01]  /*58e0*/  ULDC UR6, c[0x0][0x638] ;  /* 0x00018e0000067ab9 */ /* 0x000fe20000000800 */
[----:B------:R-:W-:Y:S01]  /*58f0*/  LOP3.LUT R13, R13, UR4, RZ, 0xc0, !PT ;  /* 0x000000040d0d7c12 */ /* 0x000fe2000f8ec0ff */
[----:B------:R-:W-:Y:S02]  /*5900*/  ULDC UR7, c[0x0][0x610] ;  /* 0x0001840000077ab9 */ /* 0x000fe40000000800 */
[----:B------:R-:W-:Y:S02]  /*5910*/  IMAD.MOV R5, RZ, RZ, -R4 ;  /* 0x000000ffff057224 */ /* 0x000fe400078e0a04 */
[----:B------:R-:W-:-:S02]  /*5920*/  IMAD R15, R4, UR13, R15 ;  /* 0x0000000d040f7c24 */ /* 0x000fc4000f8e020f */
[----:B--2---:R-:W-:Y:S02]  /*5930*/  @P1 IMAD R12, R18, R20, R11 ;  /* 0x00000014120c1224 */ /* 0x004fe400078e020b */
[----:B------:R-:W-:Y:S01]  /*5940*/  IMAD R14, R5, UR6, R14 ;  /* 0x00000006050e7c24 */ /* 0x000fe2000f8e020e */
[----:B------:R-:W-:Y:S01]  /*5950*/  ULDC UR6, c[0x0][0x600] ;  /* 0x0001800000067ab9 */ /* 0x000fe20000000800 */
[----:B------:R-:W-:Y:S02]  /*5960*/  IMAD R12, R15, UR7, R12 ;  /* 0x000000070f0c7c24 */ /* 0x000fe4000f8e020c */
[----:B------:R-:W-:Y:S02]  /*5970*/  IMAD R5, R14, UR6, R13 ;  /* 0x000000060e057c24 */ /* 0x000fe4000f8e020d */
[----:B------:R-:W-:-:S03]  /*5980*/  IMAD.MOV.U32 R4, RZ, RZ, 0x1 ;  /* 0x00000001ff047424 */ /* 0x000fc600078e00ff */
[----:B------:R-:W-:Y:S02]  /*5990*/  SEL R18, R5, R12, !P1 ;  /* 0x0000000c05127207 */ /* 0x000fe40004800000 */
[----:B------:R-:W-:-:S07]  /*59a0*/  SEL R22, R12, R5, !P1 ;  /* 0x000000050c167207 */ /* 0x000fce0004800000 */
.L_x_108:
[----:B------:R-:W-:Y:S05]  /*59b0*/  BSYNC B1 ;  /* 0x0000000000017941 */ /* 0x000fea0003800000 */
.L_x_107:
[----:B------:R-:W-:-:S13]  /*59c0*/  LOP3.LUT P1, RZ, R4, 0xff, RZ, 0xc0, !PT ;  /* 0x000000ff04ff7812 */ /* 0x000fda000782c0ff */
[----:B------:R-:W-:Y:S05]  /*59d0*/  @P1 BRA `(.L_x_111) ;  /* 0xfffffff400181947 */ /* 0x000fea000383ffff */
[----:B------:R-:W-:Y:S05]  /*59e0*/  BSYNC B0 ;  /* 0x0000000000007941 */ /* 0x000fea0003800000 */
.L_x_99:
[----:B------:R-:W-:-:S03]  /*59f0*/  UMOV UR6, 0xffffffff ;  /* 0xffffffff00067882 */ /* 0x000fc60000000000 */
[----:B------:R-:W-:Y:S05]  /*5a00*/  BRA.DIV UR6, `(.L_x_112) ;  /* 0x00000006066c7947 */ /* 0x000fea000b800000 */
[----:B------:R-:W-:-:S13]  /*5a10*/  ELECT P6, URZ, PT ;  /* 0x00000000003f782f */ /* 0x000fda00038c0000 */
.L_x_129:
[----:B------:R-:W-:Y:S04]  /*5a20*/  BSSY B0, `(.L_x_113) ;  /* 0x0000034000007945 */ /* 0x000fe80003800000 */
[----:B------:R-:W-:Y:S05]  /*5a30*/  @!P6 BRA `(.L_x_114) ;  /* 0x0000000000c8e947 */ /* 0x000fea0003800000 */
[----:B------:R-:W-:-:S04]  /*5a40*/  LOP3.LUT R23, R23, 0x2, RZ, 0xfc, !PT ;  /* 0x0000000217177812 */ /* 0x000fc800078efcff */
[----:B------:R-:W-:-:S13]  /*5a50*/  ISETP.NE.AND P0, PT, R23, 0x3, PT ;  /* 0x000000031700780c */ /* 0x000fda0003f05270 */
[----:B------:R-:W-:Y:S05]  /*5a60*/  @!P0 BRA `(.L_x_115) ;  /* 0x0000000000048947 */ /* 0x000fea0003800000 */
[----:B------:R-:W-:Y:S01]  /*5a70*/  BPT.TRAP 0x1 ;  /* 0x000000040000795c */ /* 0x000fe20000300000 */
.L_x_115:
[----:B------:R-:W0:Y:S01]  /*5a80*/  S2R R5, SR_CgaCtaId ;  /* 0x0000000000057919 */ /* 0x000e220000008800 */
[----:B------:R-:W-:Y:S02]  /*5a90*/  MOV R0, 0x400 ;  /* 0x0000040000007802 */ /* 0x000fe40000000f00 */
[----:B------:R-:W-:Y:S02]  /*5aa0*/  SHF.L.U32 R2, R3, 0x1f, RZ ;  /* 0x0000001f03027819 */ /* 0x000fe400000006ff */
[----:B0-----:R-:W-:-:S05]  /*5ab0*/  LEA R5, R5, R0, 0x18 ;  /* 0x0000000005057211 */ /* 0x001fca00078ec0ff */
[----:B------:R-:W-:-:S04]  /*5ac0*/  VIADD R5, R5, 0x28 ;  /* 0x0000002805057836 */ /* 0x000fc80000000000 */
[C---:B------:R-:W-:Y:S02]  /*5ad0*/  IMAD R7, R8.reuse, 0x8, R5 ;  /* 0x0000000808077824 */ /* 0x040fe400078e0205 */
[----:B------:R-:W-:Y:S02]  /*5ae0*/  VIADD R8, R8, 0x1 ;  /* 0x0000000108087836 */ /* 0x000fe40000000000 */
[----:B------:R-:W0:Y:S03]  /*5af0*/  SYNCS.PHASECHK.TRANS64.TRYWAIT P0, [R7+URZ], R2 ;  /* 0x00000002070075a7 */ /* 0x000e26000800017f */
[----:B------:R-:W-:-:S04]  /*5b00*/  ISETP.NE.AND P1, PT, R8, 0x5, PT ;  /* 0x000000050800780c */ /* 0x000fc80003f25270 */
[----:B------:R-:W-:Y:S02]  /*5b10*/  SEL R0, RZ, 0x1, P1 ;  /* 0x00000001ff007807 */ /* 0x000fe40000800000 */
[----:B------:R-:W-:Y:S02]  /*5b20*/  SEL R8, R8, RZ, P1 ;  /* 0x000000ff08087207 */ /* 0x000fe40000800000 */
[----:B------:R-:W-:-:S03]  /*5b30*/  LOP3.LUT R9, R3, R0, RZ, 0x3c, !PT ;  /* 0x0000000003097212 */ /* 0x000fc600078e3cff */
[----:B------:R-:W-:Y:S01]  /*5b40*/  IMAD R6, R8, 0x8, R5 ;  /* 0x0000000808067824 */ /* 0x000fe200078e0205 */
[----:B------:R-:W-:Y:S01]  /*5b50*/  SHF.L.U32 R3, R9, 0x1f, RZ ;  /* 0x0000001f09037819 */ /* 0x000fe200000006ff */
[----:B0-----:R-:W-:Y:S06]  /*5b60*/  @!P0 BRA `(.L_x_116) ;  /* 0x0000000400348947 */ /* 0x001fec0003800000 */
.L_x_130:
[----:B------:R-:W1:Y:S01]  /*5b70*/  SYNCS.PHASECHK.TRANS64.TRYWAIT P0, [R6+URZ], R3 ;  /* 0x00000003060075a7 */ /* 0x000e62000800017f */
[----:B------:R-:W-:-:S05]  /*5b80*/  VIADD R0, R8, 0x1 ;  /* 0x0000000108007836 */ /* 0x000fca0000000000 */
[----:B------:R-:W-:-:S04]  /*5b90*/  ISETP.NE.AND P1, PT, R0, 0x5, PT ;  /* 0x000000050000780c */ /* 0x000fc80003f25270 */
[----:B0-----:R-:W-:Y:S02]  /*5ba0*/  SEL R2, RZ, 0x1, P1 ;  /* 0x00000001ff027807 */ /* 0x001fe40000800000 */
[----:B------:R-:W-:Y:S02]  /*5bb0*/  SEL R0, R0, RZ, P1 ;  /* 0x000000ff00007207 */ /* 0x000fe40000800000 */
[----:B------:R-:W-:-:S03]  /*5bc0*/  LOP3.LUT R9, R9, R2, RZ, 0x3c, !PT ;  /* 0x0000000209097212 */ /* 0x000fc600078e3cff */
[----:B------:R-:W-:Y:S01]  /*5bd0*/  IMAD R7, R0, 0x8, R5 ;  /* 0x0000000800077824 */ /* 0x000fe200078e0205 */
[----:B------:R-:W-:Y:S01]  /*5be0*/  SHF.L.U32 R4, R9, 0x1f, RZ ;  /* 0x0000001f09047819 */ /* 0x000fe200000006ff */
[----:B-1----:R-:W-:Y:S06]  /*5bf0*/  @!P0 BRA `(.L_x_117) ;  /* 0x0000000400248947 */ /* 0x002fec0003800000 */
.L_x_131:
[----:B------:R-:W1:Y:S01]  /*5c00*/  SYNCS.PHASECHK.TRANS64.TRYWAIT P0, [R7+URZ], R4 ;  /* 0x00000004070075a7 */ /* 0x000e62000800017f */
[----:B------:R-:W-:-:S05]  /*5c10*/  VIADD R0, R0, 0x1 ;  /* 0x0000000100007836 */ /* 0x000fca0000000000 */
[----:B------:R-:W-:-:S04]  /*5c20*/  ISETP.NE.AND P1, PT, R0, 0x5, PT ;  /* 0x000000050000780c */ /* 0x000fc80003f25270 */
[----:B------:R-:W-:Y:S02]  /*5c30*/  SEL R2, RZ, 0x1, P1 ;  /* 0x00000001ff027807 */ /* 0x000fe40000800000 */
[----:B------:R-:W-:Y:S02]  /*5c40*/  SEL R0, R0, RZ, P1 ;  /* 0x000000ff00007207 */ /* 0x000fe40000800000 */
[----:B------:R-:W-:-:S03]  /*5c50*/  LOP3.LUT R9, R9, R2, RZ, 0x3c, !PT ;  /* 0x0000000209097212 */ /* 0x000fc600078e3cff */
[----:B0-----:R-:W-:Y:S01]  /*5c60*/  IMAD R6, R0, 0x8, R5 ;  /* 0x0000000800067824 */ /* 0x001fe200078e0205 */
[----:B------:R-:W-:Y:S01]  /*5c70*/  SHF.L.U32 R3, R9, 0x1f, RZ ;  /* 0x0000001f09037819 */ /* 0x000fe200000006ff */
[----:B-1----:R-:W-:Y:S06]  /*5c80*/  @!P0 BRA `(.L_x_118) ;  /* 0x0000000400148947 */ /* 0x002fec0003800000 */
.L_x_132:
[----:B------:R-:W1:Y:S01]  /*5c90*/  SYNCS.PHASECHK.TRANS64.TRYWAIT P0, [R6+URZ], R3 ;  /* 0x00000003060075a7 */ /* 0x000e62000800017f */
[----:B------:R-:W-:-:S05]  /*5ca0*/  VIADD R0, R0, 0x1 ;  /* 0x0000000100007836 */ /* 0x000fca0000000000 */
[----:B------:R-:W-:-:S04]  /*5cb0*/  ISETP.NE.AND P1, PT, R0, 0x5, PT ;  /* 0x000000050000780c */ /* 0x000fc80003f25270 */
[----:B------:R-:W-:Y:S02]  /*5cc0*/  SEL R2, RZ, 0x1, P1 ;  /* 0x00000001ff027807 */ /* 0x000fe40000800000 */
[----:B------:R-:W-:Y:S02]  /*5cd0*/  SEL R0, R0, RZ, P1 ;  /* 0x000000ff00007207 */ /* 0x000fe40000800000 */
[----:B------:R-:W-:Y:S01]  /*5ce0*/  LOP3.LUT R2, R9, R2, RZ, 0x3c, !PT ;  /* 0x0000000209027212 */ /* 0x000fe200078e3cff */
[----:B-1----:R-:W-:Y:S06]  /*5cf0*/  @!P0 BRA `(.L_x_119) ;  /* 0x00000004000c8947 */ /* 0x002fec0003800000 */
.L_x_133:
[----:B------:R-:W-:Y:S01]  /*5d00*/  IMAD R5, R0, 0x8, R5 ;  /* 0x0000000800057824 */ /* 0x000fe200078e0205 */
[----:B------:R-:W-:-:S07]  /*5d10*/  SHF.L.U32 R0, R2, 0x1f, RZ ;  /* 0x0000001f02007819 */ /* 0x000fce00000006ff */
.L_x_120:
[----:B--2---:R2:W3:Y:S02]  /*5d20*/  SYNCS.PHASECHK.TRANS64.TRYWAIT P0, [R5+URZ], R0 ;  /* 0x00000000050075a7 */ /* 0x0044e4000800017f */
[----:B---3--:R-:W-:Y:S05]  /*5d30*/  @!P0 NANOSLEEP.SYNCS 0x989680 ;  /* 0x009896800000895d */ /* 0x008fea0003900000 */
[----:B------:R-:W3:Y:S02]  /*5d40*/  @!P0 SYNCS.PHASECHK.TRANS64 P0, [R5+URZ], R0 ;  /* 0x00000000050085a7 */ /* 0x000ee4000800007f */
[----:B---3--:R-:W-:Y:S05]  /*5d50*/  @!P0 BRA `(.L_x_120) ;  /* 0xfffffffc00f08947 */ /* 0x008fea000383ffff */
.L_x_114:
[----:B------:R-:W-:Y:S05]  /*5d60*/  BSYNC B0 ;  /* 0x0000000000007941 */ /* 0x000fea0003800000 */
.L_x_113:
[----:B------:R-:W-:Y:S05]  /*5d70*/  EXIT ;  /* 0x000000000000794d */ /* 0x000fea0003800000 */
.L_x_15:
[----:B0-----:R-:W-:-:S04]  /*5d80*/  IMAD.U32 R3, RZ, RZ, UR43 ;  /* 0x0000002bff037e24 */ /* 0x001fc8000f8e00ff */
[----:B------:R0:W1:Y:S03]  /*5d90*/  SYNCS.PHASECHK.TRANS64.TRYWAIT P0, [R3+URZ+-0x8], R0 ;  /* 0xfffff800030075a7 */ /* 0x000066000800017f */
[----:B-1----:R-:W-:Y:S05]  /*5da0*/  @!P0 NANOSLEEP.SYNCS 0x989680 ;  /* 0x009896800000895d */ /* 0x002fea0003900000 */
[----:B------:R-:W1:Y:S02]  /*5db0*/  @!P0 SYNCS.PHASECHK.TRANS64 P0, [R3+URZ+-0x8], R0 ;  /* 0xfffff800030085a7 */ /* 0x000e64000800007f */
[----:B-1----:R-:W-:Y:S05]  /*5dc0*/  @!P0 BRA `(.L_x_15) ;  /* 0xfffffffc00ec8947 */ /* 0x002fea000383ffff */
[----:B------:R-:W-:Y:S05]  /*5dd0*/  BRA `(.L_x_121) ;  /* 0xffffffb800047947 */ /* 0x000fea000383ffff */
.L_x_20:
[----:B-1----:R1:W2:Y:S02]  /*5de0*/  SYNCS.PHASECHK.TRANS64.TRYWAIT P1, [R3+URZ], R0 ;  /* 0x00000000030075a7 */ /* 0x0022a4000802017f */
[----:B--2---:R-:W-:Y:S05]  /*5df0*/  @!P1 NANOSLEEP.SYNCS 0x989680 ;  /* 0x009896800000995d */ /* 0x004fea0003900000 */
[----:B------:R-:W2:Y:S02]  /*5e00*/  @!P1 SYNCS.PHASECHK.TRANS64 P1, [R3+URZ], R0 ;  /* 0x00000000030095a7 */ /* 0x000ea4000802007f */
[----:B--2---:R-:W-:Y:S05]  /*5e10*/  @!P1 BRA `(.L_x_20) ;  /* 0xfffffffc00f09947 */ /* 0x004fea000383ffff */
[----:B------:R-:W-:Y:S05]  /*5e20*/  BRA `(.L_x_19) ;  /* 0xffffffb800707947 */ /* 0x000fea000383ffff */
.L_x_25:
[----:B-1----:R-:W-:-:S04]  /*5e30*/  IMAD.U32 R4, RZ, RZ, UR4 ;  /* 0x00000004ff047e24 */ /* 0x002fc8000f8e00ff */
[----:B------:R1:W2:Y:S03]  /*5e40*/  SYNCS.PHASECHK.TRANS64.TRYWAIT P1, [R4+URZ], R3 ;  /* 0x00000003040075a7 */ /* 0x0002a6000802017f */
[----:B--2---:R-:W-:Y:S05]  /*5e50*/  @!P1 NANOSLEEP.SYNCS 0x989680 ;  /* 0x009896800000995d */ /* 0x004fea0003900000 */
[----:B------:R-:W2:Y:S02]  /*5e60*/  @!P1 SYNCS.PHASECHK.TRANS64 P1, [R4+URZ], R3 ;  /* 0x00000003040095a7 */ /* 0x000ea4000802007f */
[----:B--2---:R-:W-:Y:S05]  /*5e70*/  @!P1 BRA `(.L_x_25) ;  /* 0xfffffffc00ec9947 */ /* 0x004fea000383ffff */
[----:B------:R-:W-:Y:S05]  /*5e80*/  BRA `(.L_x_24) ;  /* 0xffffffbc00987947 */ /* 0x000fea000383ffff */
.L_x_31:
[----:B0-----:R-:W-:-:S04]  /*5e90*/  IMAD.U32 R3, RZ, RZ, UR43 ;  /* 0x0000002bff037e24 */ /* 0x001fc8000f8e00ff */
[----:B------:R0:W1:Y:S03]  /*5ea0*/  SYNCS.PHASECHK.TRANS64.TRYWAIT P0, [R3+URZ+0x8], R0 ;  /* 0x00000800030075a7 */ /* 0x000066000800017f */
[----:B-1----:R-:W-:Y:S05]  /*5eb0*/  @!P0 NANOSLEEP.SYNCS 0x989680 ;  /* 0x009896800000895d */ /* 0x002fea0003900000 */
[----:B------:R-:W1:Y:S02]  /*5ec0*/  @!P0 SYNCS.PHASECHK.TRANS64 P0, [R3+URZ+0x8], R0 ;  /* 0x00000800030085a7 */ /* 0x000e64000800007f */
[----:B-1----:R-:W-:Y:S05]  /*5ed0*/  @!P0 BRA `(.L_x_31) ;  /* 0xfffffffc00ec8947 */ /* 0x002fea000383ffff */
[----:B------:R-:W-:Y:S05]  /*5ee0*/  BRA `(.L_x_122) ;  /* 0xffffffc400347947 */ /* 0x000fea000383ffff */
.L_x_100:
[----:B------:R-:W-:Y:S01]  /*5ef0*/  BSSY B1, `(.L_x_123) ;  /* 0x0000006000017945 */ /* 0x000fe20003800000 */
[----:B------:R-:W-:-:S07]  /*5f00*/  IMAD.MOV.U32 R15, RZ, RZ, -0x1 ;  /* 0xffffffffff0f7424 */ /* 0x000fce00078e00ff */
[----:B-----5:R-:W-:Y:S05]  /*5f10*/  WARPSYNC.COLLECTIVE R15, `(.L_x_124) ;  /* 0x000000000f0c7348 */ /* 0x020fea0003c00000 */
[----:B------:R-:W-:Y:S02]  /*5f20*/  ELECT P6, UR62, PT ;  /* 0x00000000003e782f */ /* 0x000fe400038c0000 */
[----:B------:R-:W-:Y:S01]  /*5f30*/  MOV R14, UR62 ;  /* 0x0000003e000e7c02 */ /* 0x000fe20008000f00 */
[----:B-----5:R-:W-:Y:S10]  /*5f40*/  ENDCOLLECTIVE ;  /* 0x000000000000791b */ /* 0x020ff40003800000 */
.L_x_124:
[----:B------:R-:W-:Y:S05]  /*5f50*/  BSYNC B1 ;  /* 0x0000000000017941 */ /* 0x000fea0003800000 */
.L_x_123:
[----:B------:R-:W-:Y:S05]  /*5f60*/  BRA `(.L_x_125) ;  /* 0xffffffec00c07947 */ /* 0x000fea000383ffff */
.L_x_103:
[----:B-1----:R1:W2:Y:S02]  /*5f70*/  SYNCS.PHASECHK.TRANS64.TRYWAIT P1, [R11+URZ+0x28], R6 ;  /* 0x000028060b0075a7 */ /* 0x0022a4000802017f */
[----:B--2---:R-:W-:Y:S05]  /*5f80*/  @!P1 NANOSLEEP.SYNCS 0x989680 ;  /* 0x009896800000995d */ /* 0x004fea0003900000 */
[----:B------:R-:W2:Y:S02]  /*5f90*/  @!P1 SYNCS.PHASECHK.TRANS64 P1, [R11+URZ+0x28], R6 ;  /* 0x000028060b0095a7 */ /* 0x000ea4000802007f */
[----:B--2---:R-:W-:Y:S05]  /*5fa0*/  @!P1 BRA `(.L_x_103) ;  /* 0xfffffffc00f09947 */ /* 0x004fea000383ffff */
[----:B------:R-:W-:Y:S05]  /*5fb0*/  BRA `(.L_x_126) ;  /* 0xffffffec00f47947 */ /* 0x000fea000383ffff */
.L_x_112:
[----:B------:R-:W-:Y:S01]  /*5fc0*/  BSSY B0, `(.L_x_127) ;  /* 0x0000006000007945 */ /* 0x000fe20003800000 */
[----:B------:R-:W-:-:S07]  /*5fd0*/  IMAD.MOV.U32 R15, RZ, RZ, -0x1 ;  /* 0xffffffffff0f7424 */ /* 0x000fce00078e00ff */
[----:B-----5:R-:W-:Y:S05]  /*5fe0*/  WARPSYNC.COLLECTIVE R15, `(.L_x_128) ;  /* 0x000000000f0c7348 */ /* 0x020fea0003c00000 */
[----:B------:R-:W-:Y:S02]  /*5ff0*/  ELECT P6, UR62, PT ;  /* 0x00000000003e782f */ /* 0x000fe400038c0000 */
[----:B------:R-:W-:Y:S01]  /*6000*/  MOV R14, UR62 ;  /* 0x0000003e000e7c02 */ /* 0x000fe20008000f00 */
[----:B-----5:R-:W-:Y:S10]  /*6010*/  ENDCOLLECTIVE ;  /* 0x000000000000791b */ /* 0x020ff40003800000 */
.L_x_128:
[----:B------:R-:W-:Y:S05]  /*6020*/  BSYNC B0 ;  /* 0x0000000000007941 */ /* 0x000fea0003800000 */
.L_x_127:
[----:B------:R-:W-:Y:S05]  /*6030*/  BRA `(.L_x_129) ;  /* 0xfffffff800787947 */ /* 0x000fea000383ffff */
.L_x_116:
[----:B0-----:R0:W1:Y:S02]  /*6040*/  SYNCS.PHASECHK.TRANS64.TRYWAIT P0, [R7+URZ], R2 ;  /* 0x00000002070075a7 */ /* 0x001064000800017f */
[----:B-1----:R-:W-:Y:S05]  /*6050*/  @!P0 NANOSLEEP.SYNCS 0x989680 ;  /* 0x009896800000895d */ /* 0x002fea0003900000 */
[----:B------:R-:W1:Y:S02]  /*6060*/  @!P0 SYNCS.PHASECHK.TRANS64 P0, [R7+URZ], R2 ;  /* 0x00000002070085a7 */ /* 0x000e64000800007f */
[----:B-1----:R-:W-:Y:S05]  /*6070*/  @!P0 BRA `(.L_x_116) ;  /* 0xfffffffc00f08947 */ /* 0x002fea000383ffff */
[----:B------:R-:W-:Y:S05]  /*6080*/  BRA `(.L_x_130) ;  /* 0xfffffff800b87947 */ /* 0x000fea000383ffff */
.L_x_117:
[----:B0-----:R0:W1:Y:S02]  /*6090*/  SYNCS.PHASECHK.TRANS64.TRYWAIT P0, [R6+URZ], R3 ;  /* 0x00000003060075a7 */ /* 0x001064000800017f */
[----:B-1----:R-:W-:Y:S05]  /*60a0*/  @!P0 NANOSLEEP.SYNCS 0x989680 ;  /* 0x009896800000895d */ /* 0x002fea0003900000 */
[----:B------:R-:W1:Y:S02]  /*60b0*/  @!P0 SYNCS.PHASECHK.TRANS64 P0, [R6+URZ], R3 ;  /* 0x00000003060085a7 */ /* 0x000e64000800007f */
[----:B-1----:R-:W-:Y:S05]  /*60c0*/  @!P0 BRA `(.L_x_117) ;  /* 0xfffffffc00f08947 */ /* 0x002fea000383ffff */
[----:B------:R-:W-:Y:S05]  /*60d0*/  BRA `(.L_x_131) ;  /* 0xfffffff800c87947 */ /* 0x000fea000383ffff */
.L_x_118:
[----:B0-----:R0:W1:Y:S02]  /*60e0*/  SYNCS.PHASECHK.TRANS64.TRYWAIT P0, [R7+URZ], R4 ;  /* 0x00000004070075a7 */ /* 0x001064000800017f */
[----:B-1----:R-:W-:Y:S05]  /*60f0*/  @!P0 NANOSLEEP.SYNCS 0x989680 ;  /* 0x009896800000895d */ /* 0x002fea0003900000 */
[----:B------:R-:W1:Y:S02]  /*6100*/  @!P0 SYNCS.PHASECHK.TRANS64 P0, [R7+URZ], R4 ;  /* 0x00000004070085a7 */ /* 0x000e64000800007f */
[----:B-1----:R-:W-:Y:S05]  /*6110*/  @!P0 BRA `(.L_x_118) ;  /* 0xfffffffc00f08947 */ /* 0x002fea000383ffff */
[----:B------:R-:W-:Y:S05]  /*6120*/  BRA `(.L_x_132) ;  /* 0xfffffff800d87947 */ /* 0x000fea000383ffff */
.L_x_119:
[----:B-1----:R1:W2:Y:S02]  /*6130*/  SYNCS.PHASECHK.TRANS64.TRYWAIT P0, [R6+URZ], R3 ;  /* 0x00000003060075a7 */ /* 0x0022a4000800017f */
[----:B--2---:R-:W-:Y:S05]  /*6140*/  @!P0 NANOSLEEP.SYNCS 0x989680 ;  /* 0x009896800000895d */ /* 0x004fea0003900000 */
[----:B------:R-:W2:Y:S02]  /*6150*/  @!P0 SYNCS.PHASECHK.TRANS64 P0, [R6+URZ], R3 ;  /* 0x00000003060085a7 */ /* 0x000ea4000800007f */
[----:B--2---:R-:W-:Y:S05]  /*6160*/  @!P0 BRA `(.L_x_119) ;  /* 0xfffffffc00f08947 */ /* 0x004fea000383ffff */
[----:B------:R-:W-:Y:S05]  /*6170*/  BRA `(.L_x_133) ;  /* 0xfffffff800e07947 */ /* 0x000fea000383ffff */
.L_x_134:
[----:B------:R-:W-:-:S00]  /*6180*/  BRA `(.L_x_134) ;  /* 0xfffffffc00fc7947 */ /* 0x000fc0000383ffff */
[----:B------:R-:W-:-:S00]  /*6190*/  NOP ;  /* 0x0000000000007918 */ /* 0x000fc00000000000 */
        /* <DEDUP_REMOVED lines=14> */
.L_x_135:


//--------------------- .nv.global.init           --------------------------
	.section	.nv.global.init,"aw",@progbits
.nv.global.init:
	.type		$str$22,@object
	.size		$str$22,($str$23 - $str$22)
$str$22:
        /*0000*/ 	.byte	0x6b, 0x5f, 0x74, 0x69, 0x6c, 0x65, 0x5f, 0x63, 0x6f, 0x75, 0x6e, 0x74, 0x20, 0x3e, 0x3d, 0x20
        /*0010*/ 	.byte	0x31, 0x00
	.type		$str$23,@object
	.size		$str$23,(__unnamed_1 - $str$23)
$str$23:
        /*0012*/ 	.byte	0x2f, 0x74, 0x6d, 0x70, 0x2f, 0x63, 0x75, 0x74, 0x6c, 0x61, 0x73, 0x73, 0x5f, 0x73, 0x77, 0x65
        /*0022*/ 	.byte	0x65, 0x70, 0x5f, 0x73, 0x72, 0x63, 0x2f, 0x69, 0x6e, 0x63, 0x6c, 0x75, 0x64, 0x65, 0x2f, 0x63
        /*0032*/ 	.byte	0x75, 0x74, 0x6c, 0x61, 0x73, 0x73, 0x2f, 0x67, 0x65, 0x6d, 0x6d, 0x2f, 0x63, 0x6f, 0x6c, 0x6c
        /*0042*/ 	.byte	0x65, 0x63, 0x74, 0x69, 0x76, 0x65, 0x2f, 0x73, 0x6d, 0x39, 0x30, 0x5f, 0x6d, 0x6d, 0x61, 0x5f
        /*0052*/ 	.byte	0x74, 0x6d, 0x61, 0x5f, 0x67, 0x6d, 0x6d, 0x61, 0x5f, 0x73, 0x73, 0x5f, 0x77, 0x61, 0x72, 0x70
        /*0062*/ 	.byte	0x73, 0x70, 0x65, 0x63, 0x69, 0x61, 0x6c, 0x69, 0x7a, 0x65, 0x64, 0x2e, 0x68, 0x70, 0x70, 0x00
	.type		__unnamed_1,@object
	.size		__unnamed_1,(.L_0 - __unnamed_1)
__unnamed_1:
        /*0072*/ 	.byte	0x76, 0x6f, 0x69, 0x64, 0x20, 0x63, 0x75, 0x74, 0x6c, 0x61, 0x73, 0x73, 0x3a, 0x3a, 0x67, 0x65
        /* <DEDUP_REMOVED lines=176> */
        /*0b82*/ 	.byte	0x65, 0x6e, 0x74, 0x69, 0x74, 0x79, 0x5d, 0x00
.L_0:


//--------------------- .nv.shared._ZN7cutlass13device_kernelINS_4gemm6kernel13GemmUniversalIN4cute5tupleIJiiiiEEENS1_10collective13CollectiveMmaINS1_34MainloopSm90TmaGmmaWarpSpecializedILi5ENS5_IJNS4_1CILi1EEESB_SB_EEENS1_32KernelTmaWarpSpecializedPingpongEEENS5_IJNSA_ILi64EEESF_SF_EEENS_10tfloat32_tENS5_IJlSB_lEEESH_SI_NS4_8TiledMMAINS4_8MMA_AtomIJNS4_4SM904GMMA29MMA_64x64x8_F32TF32TF32_SS_TNILNSM_7ScaleInE1ELSO_1EEEEEENS4_6LayoutISC_NS5_IJNSA_ILi0EEESS_SS_EEEEENS5_IJNS4_10UnderscoreESV_SV_EEEEENS4_13SM90_TMA_LOADENS4_14ComposedLayoutINS4_7SwizzleILi3ELi4ELi3EEENS4_18smem_ptr_flag_bitsILi32EEENSR_INS5_IJNSA_ILi8EEENSA_ILi32EEEEEENS5_IJS15_SB_EEEEEEEvNS4_8identityESY_S19_vS1A_EENS_8epilogue10collective6detail29Sm90TmaWarpSpecializedAdapterINS1D_15DefaultEpilogueISH_SI_SI_NS1C_6thread17LinearCombinationISH_Li1EffLNS1H_9ScaleType4KindE0ELNS_15FloatRoundStyleE2ESH_EENS1_15EpilogueDefaultEEEEEvvEEEEvNT_6ParamsE --------------------------
	.section	.nv.shared._ZN7cutlass13device_kernelINS_4gemm6kernel13GemmUniversalIN4cute5tupleIJiiiiEEENS1_10collective13CollectiveMmaINS1_34MainloopSm90TmaGmmaWarpSpecializedILi5ENS5_IJNS4_1CILi1EEESB_SB_EEENS1_32KernelTmaWarpSpecializedPingpongEEENS5_IJNSA_ILi64EEESF_SF_EEENS_10tfloat32_tENS5_IJlSB_lEEESH_SI_NS4_8TiledMMAINS4_8MMA_AtomIJNS4_4SM904GMMA29MMA_64x64x8_F32TF32TF32_SS_TNILNSM_7ScaleInE1ELSO_1EEEEEENS4_6LayoutISC_NS5_IJNSA_ILi0EEESS_SS_EEEEENS5_IJNS4_10UnderscoreESV_SV_EEEEENS4_13SM90_TMA_LOADENS4_14ComposedLayoutINS4_7SwizzleILi3ELi4ELi3EEENS4_18smem_ptr_flag_bitsILi32EEENSR_INS5_IJNSA_ILi8EEENSA_ILi32EEEEEENS5_IJS15_SB_EEEEEEEvNS4_8identityESY_S19_vS1A_EENS_8epilogue10collective6detail29Sm90TmaWarpSpecializedAdapterINS1D_15DefaultEpilogueISH_SI_SI_NS1C_6thread17LinearCombinationISH_Li1EffLNS1H_9ScaleType4KindE0ELNS_15FloatRoundStyleE2ESH_EENS1_15EpilogueDefaultEEEEEvvEEEEvNT_6ParamsE,"aw",@nobits
	.sectionflags	@""
	.align	16
	.zero		1024


//--------------------- .nv.shared.reserved.0     --------------------------
	.section	.nv.shared.reserved.0,"aw",@nobits
	.weak		__nv_reservedSMEM_offset_0_alias
	.size		__nv_reservedSMEM_offset_0_alias, 0, 0
	.other		__nv_reservedSMEM_offset_0_alias,@"STO_CUDA_RESERVED_SHARED STV_DEFAULT"
__nv_reservedSMEM_offset_0_alias:
	.zero		0


//--------------------- .nv.global                --------------------------
	.section	.nv.global,"aw",@nobits
.nv.global:
	.type		_ZN40_INTERNAL_abe86a1a_4_k_cu_c8df754a_184084cute1_E,@object
	.size		_ZN40_INTERNAL_abe86a1a_4_k_cu_c8df754a_184084cute1_E,(_ZN40_INTERNAL_abe86a1a_4_k_cu_c8df754a_184084cuda3std3__45__cpo6cbeginE - _ZN40_INTERNAL_abe86a1a_4_k_cu_c8df754a_184084cute1_E)
_ZN40_INTERNAL_abe86a1a_4_k_cu_c8df754a_184084cute1_E:
	.zero		1
	.type		_ZN40_INTERNAL_abe86a1a_4_k_cu_c8df754a_184084cuda3std3__45__cpo6cbeginE,@object
	.size		_ZN40_INTERNAL_abe86a1a_4_k_cu_c8df754a_184084cuda3std3__45__cpo6cbeginE,(_ZN40_INTERNAL_abe86a1a_4_k_cu_c8df754a_184084cuda3std3__48in_placeE - _ZN40_INTERNAL_abe86a1a_4_k_cu_c8df754a_184084cuda3std3__45__cpo6cbeginE)
_ZN40_INTERNAL_abe86a1a_4_k_cu_c8df754a_184084cuda3std3__45__cpo6cbeginE:
	.zero		1
	.type		_ZN40_INTERNAL_abe86a1a_4_k_cu_c8df754a_184084cuda3std3__48in_placeE,@object
	.size		_ZN40_INTERNAL_abe86a1a_4_k_cu_c8df754a_184084cuda3std3__48in_placeE,(_ZN40_INTERNAL_abe86a1a_4_k_cu_c8df754a_184084cuda3std6ranges3__45__cpo9iter_moveE - _ZN40_INTERNAL_abe86a1a_4_k_cu_c8df754a_184084cuda3std3__48in_placeE)
_ZN40_INTERNAL_abe86a1a_4_k_cu_c8df754a_184084cuda3std3__48in_placeE:
	.zero		1
	.type		_ZN40_INTERNAL_abe86a1a_4_k_cu_c8df754a_184084cuda3std6ranges3__45__cpo9iter_moveE,@object
	.size		_ZN40_INTERNAL_abe86a1a_4_k_cu_c8df754a_184084cuda3std6ranges3__45__cpo9iter_moveE,(_ZN40_INTERNAL_abe86a1a_4_k_cu_c8df754a_184084cuda3std3__45__cpo5beginE - _ZN40_INTERNAL_abe86a1a_4_k_cu_c8df754a_184084cuda3std6ranges3__45__cpo9iter_moveE)
_ZN40_INTERNAL_abe86a1a_4_k_cu_c8df754a_184084cuda3std6ranges3__45__cpo9iter_moveE:
	.zero		1
	.type		_ZN40_INTERNAL_abe86a1a_4_k_cu_c8df754a_184084cuda3std3__45__cpo5beginE,@object
	.size		_ZN40_INTERNAL_abe86a1a_4_k_cu_c8df754a_184084cuda3std3__45__cpo5beginE,(_ZN40_INTERNAL_abe86a1a_4_k_cu_c8df754a_184084cuda3std3__442_GLOBAL__N__abe86a1a_4_k_cu_c8df754a_184086ignoreE - _ZN40_INTERNAL_abe86a1a_4_k_cu_c8df754a_184084cuda3std3__45__cpo5beginE)
_ZN40_INTERNAL_abe86a1a_4_k_cu_c8df754a_184084cuda3std3__45__cpo5beginE:
	.zero		1
	.type		_ZN40_INTERNAL_abe86a1a_4_k_cu_c8df754a_184084cuda3std3__442_GLOBAL__N__abe86a1a_4_k_cu_c8df754a_184086ignoreE,@object
	.size		_ZN40_INTERNAL_abe86a1a_4_k_cu_c8df754a_184084cuda3std3__442_GLOBAL__N__abe86a1a_4_k_cu_c8df754a_184086ignoreE,(_ZN40_INTERNAL_abe86a1a_4_k_cu_c8df754a_184084cute7productE - _ZN40_INTERNAL_abe86a1a_4_k_cu_c8df754a_184084cuda3std3__442_GLOBAL__N__abe86a1a_4_k_cu_c8df754a_184086ignoreE)
_ZN40_INTERNAL_abe86a1a_4_k_cu_c8df754a_184084cuda3std3__442_GLOBAL__N__abe86a1a_4_k_cu_c8df754a_184086ignoreE:
	.zero		1
	.type		_ZN40_INTERNAL_abe86a1a_4_k_cu_c8df754a_184084cute7productE,@object
	.size		_ZN40_INTERNAL_abe86a1a_4_k_cu_c8df754a_184084cute7productE,(_ZN40_INTERNAL_abe86a1a_4_k_cu_c8df754a_184084cuda3std3__45__cpo3endE - _ZN40_INTERNAL_abe86a1a_4_k_cu_c8df754a_184084cute7productE)
_ZN40_INTERNAL_abe86a1a_4_k_cu_c8df754a_184084cute7productE:
	.zero		1
	.type		_ZN40_INTERNAL_abe86a1a_4_k_cu_c8df754a_184084cuda3std3__45__cpo3endE,@object
	.size		_ZN40_INTERNAL_abe86a1a_4_k_cu_c8df754a_184084cuda3std3__45__cpo3endE,(_ZN40_INTERNAL_abe86a1a_4_k_cu_c8df754a_184084cuda3std3__419piecewise_constructE - _ZN40_INTERNAL_abe86a1a_4_k_cu_c8df754a_184084cuda3std3__45__cpo3endE)
_ZN40_INTERNAL_abe86a1a_4_k_cu_c8df754a_184084cuda3std3__45__cpo3endE:
	.zero		1
	.type		_ZN40_INTERNAL_abe86a1a_4_k_cu_c8df754a_184084cuda3std3__419piecewise_constructE,@object
	.size		_ZN40_INTERNAL_abe86a1a_4_k_cu_c8df754a_184084cuda3std3__419piecewise_constructE,(_ZN40_INTERNAL_abe86a1a_4_k_cu_c8df754a_184084cuda3std3__45__cpo4cendE - _ZN40_INTERNAL_abe86a1a_4_k_cu_c8df754a_184084cuda3std3__419piecewise_constructE)
_ZN40_INTERNAL_abe86a1a_4_k_cu_c8df754a_184084cuda3std3__419piecewise_constructE:
	.zero		1
	.type		_ZN40_INTERNAL_abe86a1a_4_k_cu_c8df754a_184084cuda3std3__45__cpo4cendE,@object
	.size		_ZN40_INTERNAL_abe86a1a_4_k_cu_c8df754a_184084cuda3std3__45__cpo4cendE,(_ZN40_INTERNAL_abe86a1a_4_k_cu_c8df754a_184084cuda3std6ranges3__45__cpo4swapE - _ZN40_INTERNAL_abe86a1a_4_k_cu_c8df754a_184084cuda3std3__45__cpo4cendE)
_ZN40_INTERNAL_abe86a1a_4_k_cu_c8df754a_184084cuda3std3__45__cpo4cendE:
	.zero		1
	.type		_ZN40_INTERNAL_abe86a1a_4_k_cu_c8df754a_184084cuda3std6ranges3__45__cpo4swapE,@object
	.size		_ZN40_INTERNAL_abe86a1a_4_k_cu_c8df754a_184084cuda3std6ranges3__45__cpo4swapE,(.L_8 - _ZN40_INTERNAL_abe86a1a_4_k_cu_c8df754a_184084cuda3std6ranges3__45__cpo4swapE)
_ZN40_INTERNAL_abe86a1a_4_k_cu_c8df754a_184084cuda3std6ranges3__45__cpo4swapE:
	.zero		1
.L_8:


//--------------------- .nv.constant0._ZN7cutlass13device_kernelINS_4gemm6kernel13GemmUniversalIN4cute5tupleIJiiiiEEENS1_10collective13CollectiveMmaINS1_34MainloopSm90TmaGmmaWarpSpecializedILi5ENS5_IJNS4_1CILi1EEESB_SB_EEENS1_32KernelTmaWarpSpecializedPingpongEEENS5_IJNSA_ILi64EEESF_SF_EEENS_10tfloat32_tENS5_IJlSB_lEEESH_SI_NS4_8TiledMMAINS4_8MMA_AtomIJNS4_4SM904GMMA29MMA_64x64x8_F32TF32TF32_SS_TNILNSM_7ScaleInE1ELSO_1EEEEEENS4_6LayoutISC_NS5_IJNSA_ILi0EEESS_SS_EEEEENS5_IJNS4_10UnderscoreESV_SV_EEEEENS4_13SM90_TMA_LOADENS4_14ComposedLayoutINS4_7SwizzleILi3ELi4ELi3EEENS4_18smem_ptr_flag_bitsILi32EEENSR_INS5_IJNSA_ILi8EEENSA_ILi32EEEEEENS5_IJS15_SB_EEEEEEEvNS4_8identityESY_S19_vS1A_EENS_8epilogue10collective6detail29Sm90TmaWarpSpecializedAdapterINS1D_15DefaultEpilogueISH_SI_SI_NS1C_6thread17LinearCombinationISH_Li1EffLNS1H_9ScaleType4KindE0ELNS_15FloatRoundStyleE2ESH_EENS1_15EpilogueDefaultEEEEEvvEEEEvNT_6ParamsE --------------------------
	.section	.nv.constant0._ZN7cutlass13device_kernelINS_4gemm6kernel13GemmUniversalIN4cute5tupleIJiiiiEEENS1_10collective13CollectiveMmaINS1_34MainloopSm90TmaGmmaWarpSpecializedILi5ENS5_IJNS4_1CILi1EEESB_SB_EEENS1_32KernelTmaWarpSpecializedPingpongEEENS5_IJNSA_ILi64EEESF_SF_EEENS_10tfloat32_tENS5_IJlSB_lEEESH_SI_NS4_8TiledMMAINS4_8MMA_AtomIJNS4_4SM904GMMA29MMA_64x64x8_F32TF32TF32_SS_TNILNSM_7ScaleInE1ELSO_1EEEEEENS4_6LayoutISC_NS5_IJNSA_ILi0EEESS_SS_EEEEENS5_IJNS4_10UnderscoreESV_SV_EEEEENS4_13SM90_TMA_LOADENS4_14ComposedLayoutINS4_7SwizzleILi3ELi4ELi3EEENS4_18smem_ptr_flag_bitsILi32EEENSR_INS5_IJNSA_ILi8EEENSA_ILi32EEEEEENS5_IJS15_SB_EEEEEEEvNS4_8identityESY_S19_vS1A_EENS_8epilogue10collective6detail29Sm90TmaWarpSpecializedAdapterINS1D_15DefaultEpilogueISH_SI_SI_NS1C_6thread17LinearCombinationISH_Li1EffLNS1H_9ScaleType4KindE0ELNS_15FloatRoundStyleE2ESH_EENS1_15EpilogueDefaultEEEEEvvEEEEvNT_6ParamsE,"a",@progbits
	.sectionflags	@""
	.align	4
.nv.constant0._ZN7cutlass13device_kernelINS_4gemm6kernel13GemmUniversalIN4cute5tupleIJiiiiEEENS1_10collective13CollectiveMmaINS1_34MainloopSm90TmaGmmaWarpSpecializedILi5ENS5_IJNS4_1CILi1EEESB_SB_EEENS1_32KernelTmaWarpSpecializedPingpongEEENS5_IJNSA_ILi64EEESF_SF_EEENS_10tfloat32_tENS5_IJlSB_lEEESH_SI_NS4_8TiledMMAINS4_8MMA_AtomIJNS4_4SM904GMMA29MMA_64x64x8_F32TF32TF32_SS_TNILNSM_7ScaleInE1ELSO_1EEEEEENS4_6LayoutISC_NS5_IJNSA_ILi0EEESS_SS_EEEEENS5_IJNS4_10UnderscoreESV_SV_EEEEENS4_13SM90_TMA_LOADENS4_14ComposedLayoutINS4_7SwizzleILi3ELi4ELi3EEENS4_18smem_ptr_flag_bitsILi32EEENSR_INS5_IJNSA_ILi8EEENSA_ILi32EEEEEENS5_IJS15_SB_EEEEEEEvNS4_8identityESY_S19_vS1A_EENS_8epilogue10collective6detail29Sm90TmaWarpSpecializedAdapterINS1D_15DefaultEpilogueISH_SI_SI_NS1C_6thread17LinearCombinationISH_Li1EffLNS1H_9ScaleType4KindE0ELNS_15FloatRoundStyleE2ESH_EENS1_15EpilogueDefaultEEEEEvvEEEEvNT_6ParamsE:
	.zero		1664


//--------------------- SYMBOLS --------------------------

	.type		.nv.reservedSmem.offset0,@object
	.size		.nv.reservedSmem.offset0,0x4
	.type		__assertfail,@function
